	.target	sm_90a

	.elftype	@"ET_EXEC"


//--------------------- .note.nv.tkinfo           --------------------------
	.section	.note.nv.tkinfo,"",@"SHT_NOTE"
	.sectionflags	@"SHF_NOTE_NV_TKINFO"
	.tkinfo
        /*0018*/ 	.word	0x00000002
        /*0030*/ 	.string	""
        /*0030*/ 	.string	"ptxas"
        /*0030*/ 	.string	"Cuda compilation tools, release 13.0, V13.0.88"
        /*0030*/ 	.string	"Build cuda_13.0.r13.0/compiler.36424714_0"
        /*0030*/ 	.string	"-arch sm_90a -m 64 "



//--------------------- .note.nv.cuinfo           --------------------------
	.section	.note.nv.cuinfo,"",@"SHT_NOTE"
	.sectionflags	@"SHF_NOTE_NV_CUINFO"
        /*0018*/ 	.short	0x0002
        /*001a*/ 	.short	0x005a
        /*001c*/ 	.short	0x0082
	.zero		2


//--------------------- .nv.info                  --------------------------
	.section	.nv.info,"",@"SHT_CUDA_INFO"
	.align	4


	//----- nvinfo : EIATTR_REGCOUNT
	.align		4
        /*0000*/ 	.byte	0x04, 0x2f
        /*0002*/ 	.short	(.L_12 - .L_11)
	.align		4
.L_11:
        /*0004*/ 	.word	index@(_ZN7cutlass13device_kernelINS_4gemm6kernel13GemmUniversalIN4cute5tupleIJiiiiEEENS1_10collective13CollectiveMmaINS1_37MainloopSm90TmaGmmaWarpSpecializedFP8ILi22ENS5_IJNS4_1CILi1EEESB_SB_EEENS1_32KernelTmaWarpSpecializedPingpongEEENS5_IJNSA_ILi64EEENSA_ILi256EEENSA_ILi32EEEEEENS_12float_e4m3_tENS5_IJlSB_lEEESJ_SK_NS4_8TiledMMAINS4_8MMA_AtomIJNS4_4SM904GMMA31MMA_64x256x32_F32E4M3E4M3_SS_TNILNSO_7ScaleInE1ELSQ_1EEEEEENS4_6LayoutISC_NS5_IJNSA_ILi0EEESU_SU_EEEEENS5_IJNS4_10UnderscoreESX_SX_EEEEENS4_13SM90_TMA_LOADENS4_14ComposedLayoutINS4_7SwizzleILi1ELi4ELi3EEENS4_18smem_ptr_flag_bitsILi8EEENST_INS5_IJNSA_ILi8EEESH_EEENS5_IJSH_SB_EEEEEEEvNS4_8identityES10_S1A_vS1B_EENS_8epilogue10collective6detail29Sm90TmaWarpSpecializedAdapterINS1E_15DefaultEpilogueISJ_SK_SK_NS1D_6thread17LinearCombinationISJ_Li1EffLNS1I_9ScaleType4KindE0ELNS_15FloatRoundStyleE2ESJ_EENS1_15EpilogueDefaultEEEEEvvEEEEvNT_6ParamsE)
        /*0008*/ 	.word	0x000000a8


	//----- nvinfo : EIATTR_FRAME_SIZE
	.align		4
.L_12:
        /*000c*/ 	.byte	0x04, 0x11
        /*000e*/ 	.short	(.L_14 - .L_13)
	.align		4
.L_13:
        /*0010*/ 	.word	index@(_ZN7cutlass13device_kernelINS_4gemm6kernel13GemmUniversalIN4cute5tupleIJiiiiEEENS1_10collective13CollectiveMmaINS1_37MainloopSm90TmaGmmaWarpSpecializedFP8ILi22ENS5_IJNS4_1CILi1EEESB_SB_EEENS1_32KernelTmaWarpSpecializedPingpongEEENS5_IJNSA_ILi64EEENSA_ILi256EEENSA_ILi32EEEEEENS_12float_e4m3_tENS5_IJlSB_lEEESJ_SK_NS4_8TiledMMAINS4_8MMA_AtomIJNS4_4SM904GMMA31MMA_64x256x32_F32E4M3E4M3_SS_TNILNSO_7ScaleInE1ELSQ_1EEEEEENS4_6LayoutISC_NS5_IJNSA_ILi0EEESU_SU_EEEEENS5_IJNS4_10UnderscoreESX_SX_EEEEENS4_13SM90_TMA_LOADENS4_14ComposedLayoutINS4_7SwizzleILi1ELi4ELi3EEENS4_18smem_ptr_flag_bitsILi8EEENST_INS5_IJNSA_ILi8EEESH_EEENS5_IJSH_SB_EEEEEEEvNS4_8identityES10_S1A_vS1B_EENS_8epilogue10collective6detail29Sm90TmaWarpSpecializedAdapterINS1E_15DefaultEpilogueISJ_SK_SK_NS1D_6thread17LinearCombinationISJ_Li1EffLNS1I_9ScaleType4KindE0ELNS_15FloatRoundStyleE2ESJ_EENS1_15EpilogueDefaultEEEEEvvEEEEvNT_6ParamsE)
        /*0014*/ 	.word	0x00000110


	//----- nvinfo : EIATTR_MIN_STACK_SIZE
	.align		4
.L_14:
        /*0018*/ 	.byte	0x04, 0x12
        /*001a*/ 	.short	(.L_16 - .L_15)
	.align		4
.L_15:
        /*001c*/ 	.word	index@(_ZN7cutlass13device_kernelINS_4gemm6kernel13GemmUniversalIN4cute5tupleIJiiiiEEENS1_10collective13CollectiveMmaINS1_37MainloopSm90TmaGmmaWarpSpecializedFP8ILi22ENS5_IJNS4_1CILi1EEESB_SB_EEENS1_32KernelTmaWarpSpecializedPingpongEEENS5_IJNSA_ILi64EEENSA_ILi256EEENSA_ILi32EEEEEENS_12float_e4m3_tENS5_IJlSB_lEEESJ_SK_NS4_8TiledMMAINS4_8MMA_AtomIJNS4_4SM904GMMA31MMA_64x256x32_F32E4M3E4M3_SS_TNILNSO_7ScaleInE1ELSQ_1EEEEEENS4_6LayoutISC_NS5_IJNSA_ILi0EEESU_SU_EEEEENS5_IJNS4_10UnderscoreESX_SX_EEEEENS4_13SM90_TMA_LOADENS4_14ComposedLayoutINS4_7SwizzleILi1ELi4ELi3EEENS4_18smem_ptr_flag_bitsILi8EEENST_INS5_IJNSA_ILi8EEESH_EEENS5_IJSH_SB_EEEEEEEvNS4_8identityES10_S1A_vS1B_EENS_8epilogue10collective6detail29Sm90TmaWarpSpecializedAdapterINS1E_15DefaultEpilogueISJ_SK_SK_NS1D_6thread17LinearCombinationISJ_Li1EffLNS1I_9ScaleType4KindE0ELNS_15FloatRoundStyleE2ESJ_EENS1_15EpilogueDefaultEEEEEvvEEEEvNT_6ParamsE)
        /*0020*/ 	.word	0x00000110
.L_16:


//--------------------- .nv.compat                --------------------------
	.section	.nv.compat,"",@"SHT_CUDA_COMPAT_INFO"
	.align	4
        /*0000*/ 	.byte	0x02, 0x09, 0x01, 0x00, 0x02, 0x02, 0x04, 0x00, 0x02, 0x05, 0x05, 0x00, 0x03, 0x07, 0x01, 0x01
        /*0010*/ 	.byte	0x02, 0x03, 0x01, 0x00, 0x02, 0x06, 0x01, 0x00, 0x04, 0x0b, 0x08, 0x00, 0x00, 0x00, 0x00, 0x00
        /*0020*/ 	.byte	0x00, 0x00, 0x00, 0x00


//--------------------- .nv.info._ZN7cutlass13device_kernelINS_4gemm6kernel13GemmUniversalIN4cute5tupleIJiiiiEEENS1_10collective13CollectiveMmaINS1_37MainloopSm90TmaGmmaWarpSpecializedFP8ILi22ENS5_IJNS4_1CILi1EEESB_SB_EEENS1_32KernelTmaWarpSpecializedPingpongEEENS5_IJNSA_ILi64EEENSA_ILi256EEENSA_ILi32EEEEEENS_12float_e4m3_tENS5_IJlSB_lEEESJ_SK_NS4_8TiledMMAINS4_8MMA_AtomIJNS4_4SM904GMMA31MMA_64x256x32_F32E4M3E4M3_SS_TNILNSO_7ScaleInE1ELSQ_1EEEEEENS4_6LayoutISC_NS5_IJNSA_ILi0EEESU_SU_EEEEENS5_IJNS4_10UnderscoreESX_SX_EEEEENS4_13SM90_TMA_LOADENS4_14ComposedLayoutINS4_7SwizzleILi1ELi4ELi3EEENS4_18smem_ptr_flag_bitsILi8EEENST_INS5_IJNSA_ILi8EEESH_EEENS5_IJSH_SB_EEEEEEEvNS4_8identityES10_S1A_vS1B_EENS_8epilogue10collective6detail29Sm90TmaWarpSpecializedAdapterINS1E_15DefaultEpilogueISJ_SK_SK_NS1D_6thread17LinearCombinationISJ_Li1EffLNS1I_9ScaleType4KindE0ELNS_15FloatRoundStyleE2ESJ_EENS1_15EpilogueDefaultEEEEEvvEEEEvNT_6ParamsE --------------------------
	.section	.nv.info._ZN7cutlass13device_kernelINS_4gemm6kernel13GemmUniversalIN4cute5tupleIJiiiiEEENS1_10collective13CollectiveMmaINS1_37MainloopSm90TmaGmmaWarpSpecializedFP8ILi22ENS5_IJNS4_1CILi1EEESB_SB_EEENS1_32KernelTmaWarpSpecializedPingpongEEENS5_IJNSA_ILi64EEENSA_ILi256EEENSA_ILi32EEEEEENS_12float_e4m3_tENS5_IJlSB_lEEESJ_SK_NS4_8TiledMMAINS4_8MMA_AtomIJNS4_4SM904GMMA31MMA_64x256x32_F32E4M3E4M3_SS_TNILNSO_7ScaleInE1ELSQ_1EEEEEENS4_6LayoutISC_NS5_IJNSA_ILi0EEESU_SU_EEEEENS5_IJNS4_10UnderscoreESX_SX_EEEEENS4_13SM90_TMA_LOADENS4_14ComposedLayoutINS4_7SwizzleILi1ELi4ELi3EEENS4_18smem_ptr_flag_bitsILi8EEENST_INS5_IJNSA_ILi8EEESH_EEENS5_IJSH_SB_EEEEEEEvNS4_8identityES10_S1A_vS1B_EENS_8epilogue10collective6detail29Sm90TmaWarpSpecializedAdapterINS1E_15DefaultEpilogueISJ_SK_SK_NS1D_6thread17LinearCombinationISJ_Li1EffLNS1I_9ScaleType4KindE0ELNS_15FloatRoundStyleE2ESJ_EENS1_15EpilogueDefaultEEEEEvvEEEEvNT_6ParamsE,"",@"SHT_CUDA_INFO"
	.sectionflags	@""
	.align	4


	//----- nvinfo : EIATTR_CUDA_API_VERSION
	.align		4
        /*0000*/ 	.byte	0x04, 0x37
        /*0002*/ 	.short	(.L_18 - .L_17)
.L_17:
        /*0004*/ 	.word	0x00000082


	//----- nvinfo : EIATTR_KPARAM_INFO
	.align		4
.L_18:
        /*0008*/ 	.byte	0x04, 0x17
        /*000a*/ 	.short	(.L_20 - .L_19)
.L_19:
        /*000c*/ 	.word	0x00000000
        /*0010*/ 	.short	0x0000
        /*0012*/ 	.short	0x0070
        /*0014*/ 	.byte	0x00, 0xf0, 0x01, 0x10


	//----- nvinfo : EIATTR_SPARSE_MMA_MASK
	.align		4
.L_20:
        /*0018*/ 	.byte	0x03, 0x50
        /*001a*/ 	.short	0x0000


	//----- nvinfo : EIATTR_MAXREG_COUNT
	.align		4
        /*001c*/ 	.byte	0x03, 0x1b
        /*001e*/ 	.short	0x00a8


	//----- nvinfo : EIATTR_NUM_BARRIERS
	.align		4
        /*0020*/ 	.byte	0x02, 0x4c
        /*0022*/ 	.byte	0x01
	.zero		1


	//----- nvinfo : EIATTR_ANNOTATIONS
	.align		4
        /*0024*/ 	.byte	0x04, 0x55
        /*0026*/ 	.short	(.L_22 - .L_21)


	//   ....[0]....
.L_21:
        /*0028*/ 	.word	0x00000001
        /*002c*/ 	.byte	0xc0, 0x0d, 0x00, 0x00, 0x01, 0x00, 0x00, 0x00, 0xf0, 0x0d, 0x00, 0x00, 0x01, 0x00, 0x00, 0x00
        /* <DEDUP_REMOVED lines=206> */
        /*0d1c*/ 	.byte	0x20, 0x0b, 0x01, 0x00


	//----- nvinfo : EIATTR_MERCURY_ISA_VERSION
	.align		4
.L_22:
        /*0d20*/ 	.byte	0x03, 0x5f
        /*0d22*/ 	.short	0x0101


	//----- nvinfo : EIATTR_INT_WARP_WIDE_INSTR_OFFSETS
	.align		4
        /*0d24*/ 	.byte	0x04, 0x31
        /*0d26*/ 	.short	(.L_24 - .L_23)


	//   ....[0]....
.L_23:
        /*0d28*/ 	.word	0x00000720


	//   ....[1]....
        /*0d2c*/ 	.word	0x00000730


	//   ....[2]....
        /*0d30*/ 	.word	0x000007a0


	//   ....[3]....
        /*0d34*/ 	.word	0x000007b0


	//   ....[4]....
        /*0d38*/ 	.word	0x000007c0


	//   ....[5]....
        /*0d3c*/ 	.word	0x000007e0


	//   ....[6]....
        /*0d40*/ 	.word	0x00000840


	//   ....[7]....
        /*0d44*/ 	.word	0x00000860


	//----- nvinfo : EIATTR_COOP_GROUP_MASK_REGIDS
	.align		4
.L_24:
        /*0d48*/ 	.byte	0x04, 0x29
        /*0d4a*/ 	.short	(.L_26 - .L_25)


	//   ....[0]....
.L_25:
        /*0d4c*/ 	.word	0xffffffff


	//   ....[1]....
        /*0d50*/ 	.word	0xffffffff


	//   ....[2]....
        /*0d54*/ 	.word	0xffffffff


	//   ....[3]....
        /*0d58*/ 	.word	0xffffffff


	//   ....[4]....
        /*0d5c*/ 	.word	0xffffffff


	//   ....[5]....
        /*0d60*/ 	.word	0xffffffff


	//----- nvinfo : EIATTR_COOP_GROUP_INSTR_OFFSETS
	.align		4
.L_26:
        /*0d64*/ 	.byte	0x04, 0x28
        /*0d66*/ 	.short	(.L_28 - .L_27)


	//   ....[0]....
.L_27:
        /*0d68*/ 	.word	0x00000060


	//   ....[1]....
        /*0d6c*/ 	.word	0x00000090


	//   ....[2]....
        /*0d70*/ 	.word	0x00000190


	//   ....[3]....
        /*0d74*/ 	.word	0x00000610


	//   ....[4]....
        /*0d78*/ 	.word	0x00000650


	//   ....[5]....
        /*0d7c*/ 	.word	0x00000690


	//----- nvinfo : EIATTR_REG_RECONFIG
	.align		4
.L_28:
        /*0d80*/ 	.byte	0x01, 0x54
	.zero		2


	//----- nvinfo : EIATTR_MBARRIER_INSTR_OFFSETS
	.align		4
        /*0d84*/ 	.byte	0x04, 0x39
        /*0d86*/ 	.short	(.L_30 - .L_29)


	//   ....[0]....
.L_29:
        /*0d88*/ 	.word	0x00000330
        /*0d8c*/ 	.word	0x000000ff
        /*0d90*/ 	.word	0x00000000
        /*0d94*/ 	.short	0x0100
        /*0d96*/ 	.byte	0x07
	.zero		1


	//   ....[1]....
        /*0d98*/ 	.word	0x00000340
        /*0d9c*/ 	.word	0x000000ff
        /*0da0*/ 	.word	0x000000b0
        /*0da4*/ 	.short	0x0100
        /*0da6*/ 	.byte	0x07
	.zero		1


	//   ....[2]....
        /*0da8*/ 	.word	0x00000350
        /*0dac*/ 	.word	0x000000ff
        /*0db0*/ 	.word	0x00000008
        /*0db4*/ 	.short	0x0100
        /*0db6*/ 	.byte	0x07
	.zero		1


	//   ....[3]....
        /*0db8*/ 	.word	0x00000360
        /*0dbc*/ 	.word	0x000000ff
        /*0dc0*/ 	.word	0x000000b8
        /*0dc4*/ 	.short	0x0100
        /*0dc6*/ 	.byte	0x07
	.zero		1


	//   ....[4]....
        /*0dc8*/ 	.word	0x00000370
        /*0dcc*/ 	.word	0x000000ff
        /*0dd0*/ 	.word	0x00000010
        /*0dd4*/ 	.short	0x0100
        /*0dd6*/ 	.byte	0x07
	.zero		1


	//   ....[5]....
        /*0dd8*/ 	.word	0x00000380
        /*0ddc*/ 	.word	0x000000ff
        /*0de0*/ 	.word	0x000000c0
        /*0de4*/ 	.short	0x0100
        /*0de6*/ 	.byte	0x07
	.zero		1


	//   ....[6]....
        /*0de8*/ 	.word	0x00000390
        /*0dec*/ 	.word	0x000000ff
        /*0df0*/ 	.word	0x00000018
        /*0df4*/ 	.short	0x0100
        /*0df6*/ 	.byte	0x07
	.zero		1


	//   ....[7]....
        /*0df8*/ 	.word	0x000003a0
        /*0dfc*/ 	.word	0x000000ff
        /*0e00*/ 	.word	0x000000c8
        /*0e04*/ 	.short	0x0100
        /*0e06*/ 	.byte	0x07
	.zero		1


	//   ....[8]....
        /*0e08*/ 	.word	0x000003b0
        /*0e0c*/ 	.word	0x000000ff
        /*0e10*/ 	.word	0x00000020
        /*0e14*/ 	.short	0x0100
        /*0e16*/ 	.byte	0x07
	.zero		1


	//   ....[9]....
        /*0e18*/ 	.word	0x000003c0
        /*0e1c*/ 	.word	0x000000ff
        /*0e20*/ 	.word	0x000000d0
        /*0e24*/ 	.short	0x0100
        /*0e26*/ 	.byte	0x07
	.zero		1


	//   ....[10]....
        /*0e28*/ 	.word	0x000003d0
        /*0e2c*/ 	.word	0x000000ff
        /*0e30*/ 	.word	0x00000028
        /*0e34*/ 	.short	0x0100
        /*0e36*/ 	.byte	0x07
	.zero		1


	//   ....[11]....
        /*0e38*/ 	.word	0x000003e0
        /*0e3c*/ 	.word	0x000000ff
        /*0e40*/ 	.word	0x000000d8
        /*0e44*/ 	.short	0x0100
        /*0e46*/ 	.byte	0x07
	.zero		1


	//   ....[12]....
        /*0e48*/ 	.word	0x000003f0
        /*0e4c*/ 	.word	0x000000ff
        /*0e50*/ 	.word	0x00000030
        /*0e54*/ 	.short	0x0100
        /*0e56*/ 	.byte	0x07
	.zero		1


	//   ....[13]....
        /*0e58*/ 	.word	0x00000400
        /*0e5c*/ 	.word	0x000000ff
        /*0e60*/ 	.word	0x000000e0
        /*0e64*/ 	.short	0x0100
        /*0e66*/ 	.byte	0x07
	.zero		1


	//   ....[14]....
        /*0e68*/ 	.word	0x00000410
        /*0e6c*/ 	.word	0x000000ff
        /*0e70*/ 	.word	0x00000038
        /*0e74*/ 	.short	0x0100
        /*0e76*/ 	.byte	0x07
	.zero		1


	//   ....[15]....
        /*0e78*/ 	.word	0x00000420
        /*0e7c*/ 	.word	0x000000ff
        /*0e80*/ 	.word	0x000000e8
        /*0e84*/ 	.short	0x0100
        /*0e86*/ 	.byte	0x07
	.zero		1


	//   ....[16]....
        /*0e88*/ 	.word	0x00000430
        /*0e8c*/ 	.word	0x000000ff
        /*0e90*/ 	.word	0x00000040
        /*0e94*/ 	.short	0x0100
        /*0e96*/ 	.byte	0x07
	.zero		1


	//   ....[17]....
        /*0e98*/ 	.word	0x00000440
        /*0e9c*/ 	.word	0x000000ff
        /*0ea0*/ 	.word	0x000000f0
        /*0ea4*/ 	.short	0x0100
        /*0ea6*/ 	.byte	0x07
	.zero		1


	//   ....[18]....
        /*0ea8*/ 	.word	0x00000450
        /*0eac*/ 	.word	0x000000ff
        /*0eb0*/ 	.word	0x00000048
        /*0eb4*/ 	.short	0x0100
        /*0eb6*/ 	.byte	0x07
	.zero		1


	//   ....[19]....
        /*0eb8*/ 	.word	0x00000460
        /*0ebc*/ 	.word	0x000000ff
        /*0ec0*/ 	.word	0x000000f8
        /*0ec4*/ 	.short	0x0100
        /*0ec6*/ 	.byte	0x07
	.zero		1


	//   ....[20]....
        /*0ec8*/ 	.word	0x00000470
        /*0ecc*/ 	.word	0x000000ff
        /*0ed0*/ 	.word	0x00000050
        /*0ed4*/ 	.short	0x0100
        /*0ed6*/ 	.byte	0x07
	.zero		1


	//   ....[21]....
        /*0ed8*/ 	.word	0x00000480
        /*0edc*/ 	.word	0x000000ff
        /*0ee0*/ 	.word	0x00000100
        /*0ee4*/ 	.short	0x0100
        /*0ee6*/ 	.byte	0x07
	.zero		1


	//   ....[22]....
        /*0ee8*/ 	.word	0x00000490
        /*0eec*/ 	.word	0x000000ff
        /*0ef0*/ 	.word	0x00000058
        /*0ef4*/ 	.short	0x0100
        /*0ef6*/ 	.byte	0x07
	.zero		1


	//   ....[23]....
        /*0ef8*/ 	.word	0x000004a0
        /*0efc*/ 	.word	0x000000ff
        /*0f00*/ 	.word	0x00000108
        /*0f04*/ 	.short	0x0100
        /*0f06*/ 	.byte	0x07
	.zero		1


	//   ....[24]....
        /*0f08*/ 	.word	0x000004b0
        /*0f0c*/ 	.word	0x000000ff
        /*0f10*/ 	.word	0x00000060
        /*0f14*/ 	.short	0x0100
        /*0f16*/ 	.byte	0x07
	.zero		1


	//   ....[25]....
        /*0f18*/ 	.word	0x000004c0
        /*0f1c*/ 	.word	0x000000ff
        /*0f20*/ 	.word	0x00000110
        /*0f24*/ 	.short	0x0100
        /*0f26*/ 	.byte	0x07
	.zero		1


	//   ....[26]....
        /*0f28*/ 	.word	0x000004d0
        /*0f2c*/ 	.word	0x000000ff
        /*0f30*/ 	.word	0x00000068
        /*0f34*/ 	.short	0x0100
        /*0f36*/ 	.byte	0x07
	.zero		1


	//   ....[27]....
        /*0f38*/ 	.word	0x000004e0
        /*0f3c*/ 	.word	0x000000ff
        /*0f40*/ 	.word	0x00000118
        /*0f44*/ 	.short	0x0100
        /*0f46*/ 	.byte	0x07
	.zero		1


	//   ....[28]....
        /*0f48*/ 	.word	0x000004f0
        /*0f4c*/ 	.word	0x000000ff
        /*0f50*/ 	.word	0x00000070
        /*0f54*/ 	.short	0x0100
        /*0f56*/ 	.byte	0x07
	.zero		1


	//   ....[29]....
        /*0f58*/ 	.word	0x00000500
        /*0f5c*/ 	.word	0x000000ff
        /*0f60*/ 	.word	0x00000120
        /*0f64*/ 	.short	0x0100
        /*0f66*/ 	.byte	0x07
	.zero		1


	//   ....[30]....
        /*0f68*/ 	.word	0x00000510
        /*0f6c*/ 	.word	0x000000ff
        /*0f70*/ 	.word	0x00000078
        /*0f74*/ 	.short	0x0100
        /*0f76*/ 	.byte	0x07
	.zero		1


	//   ....[31]....
        /*0f78*/ 	.word	0x00000520
        /*0f7c*/ 	.word	0x000000ff
        /*0f80*/ 	.word	0x00000128
        /*0f84*/ 	.short	0x0100
        /*0f86*/ 	.byte	0x07
	.zero		1


	//   ....[32]....
        /*0f88*/ 	.word	0x00000530
        /*0f8c*/ 	.word	0x000000ff
        /*0f90*/ 	.word	0x00000080
        /*0f94*/ 	.short	0x0100
        /*0f96*/ 	.byte	0x07
	.zero		1


	//   ....[33]....
        /*0f98*/ 	.word	0x00000540
        /*0f9c*/ 	.word	0x000000ff
        /*0fa0*/ 	.word	0x00000130
        /*0fa4*/ 	.short	0x0100
        /*0fa6*/ 	.byte	0x07
	.zero		1


	//   ....[34]....
        /*0fa8*/ 	.word	0x00000550
        /*0fac*/ 	.word	0x000000ff
        /*0fb0*/ 	.word	0x00000088
        /*0fb4*/ 	.short	0x0100
        /*0fb6*/ 	.byte	0x07
	.zero		1


	//   ....[35]....
        /*0fb8*/ 	.word	0x00000560
        /*0fbc*/ 	.word	0x000000ff
        /*0fc0*/ 	.word	0x00000138
        /*0fc4*/ 	.short	0x0100
        /*0fc6*/ 	.byte	0x07
	.zero		1


	//   ....[36]....
        /*0fc8*/ 	.word	0x00000570
        /*0fcc*/ 	.word	0x000000ff
        /*0fd0*/ 	.word	0x00000090
        /*0fd4*/ 	.short	0x0100
        /*0fd6*/ 	.byte	0x07
	.zero		1


	//   ....[37]....
        /*0fd8*/ 	.word	0x00000580
        /*0fdc*/ 	.word	0x000000ff
        /*0fe0*/ 	.word	0x00000140
        /*0fe4*/ 	.short	0x0100
        /*0fe6*/ 	.byte	0x07
	.zero		1


	//   ....[38]....
        /*0fe8*/ 	.word	0x00000590
        /*0fec*/ 	.word	0x000000ff
        /*0ff0*/ 	.word	0x00000098
        /*0ff4*/ 	.short	0x0100
        /*0ff6*/ 	.byte	0x07
	.zero		1


	//   ....[39]....
        /*0ff8*/ 	.word	0x000005a0
        /*0ffc*/ 	.word	0x000000ff
        /*1000*/ 	.word	0x00000148
        /*1004*/ 	.short	0x0100
        /*1006*/ 	.byte	0x07
	.zero		1


	//   ....[40]....
        /*1008*/ 	.word	0x000005b0
        /*100c*/ 	.word	0x000000ff
        /*1010*/ 	.word	0x000000a0
        /*1014*/ 	.short	0x0100
        /*1016*/ 	.byte	0x07
	.zero		1


	//   ....[41]....
        /*1018*/ 	.word	0x000005c0
        /*101c*/ 	.word	0x000000ff
        /*1020*/ 	.word	0x00000150
        /*1024*/ 	.short	0x0100
        /*1026*/ 	.byte	0x07
	.zero		1


	//   ....[42]....
        /*1028*/ 	.word	0x000005d0
        /*102c*/ 	.word	0x000000ff
        /*1030*/ 	.word	0x000000a8
        /*1034*/ 	.short	0x0100
        /*1036*/ 	.byte	0x07
	.zero		1


	//   ....[43]....
        /*1038*/ 	.word	0x000005e0
        /*103c*/ 	.word	0x000000ff
        /*1040*/ 	.word	0x00000158
        /*1044*/ 	.short	0x0100
        /*1046*/ 	.byte	0x07
	.zero		1


	//   ....[44]....
        /*1048*/ 	.word	0x00000880
        /*104c*/ 	.word	0x000000ff
        /*1050*/ 	.word	0x00000190
        /*1054*/ 	.short	0x0100
        /*1056*/ 	.byte	0x07
	.zero		1


	//   ....[45]....
        /*1058*/ 	.word	0x00000890
        /*105c*/ 	.word	0x000000ff
        /*1060*/ 	.word	0x00000198
        /*1064*/ 	.short	0x0100
        /*1066*/ 	.byte	0x07
	.zero		1


	//   ....[46]....
        /*1068*/ 	.word	0x000008d0
        /*106c*/ 	.word	0x000000ff
        /*1070*/ 	.word	0x00000170
        /*1074*/ 	.short	0x0100
        /*1076*/ 	.byte	0x0a
	.zero		1


	//   ....[47]....
        /*1078*/ 	.word	0x000008f0
        /*107c*/ 	.word	0x000000ff
        /*1080*/ 	.word	0x00000178
        /*1084*/ 	.short	0x0100
        /*1086*/ 	.byte	0x0a
	.zero		1


	//   ....[48]....
        /*1088*/ 	.word	0x00000900
        /*108c*/ 	.word	0x000000ff
        /*1090*/ 	.word	0x00000180
        /*1094*/ 	.short	0x0100
        /*1096*/ 	.byte	0x0a
	.zero		1


	//   ....[49]....
        /*1098*/ 	.word	0x00000910
        /*109c*/ 	.word	0x000000ff
        /*10a0*/ 	.word	0x00000188
        /*10a4*/ 	.short	0x0100
        /*10a6*/ 	.byte	0x0a
	.zero		1


	//   ....[50]....
        /*10a8*/ 	.word	0x000017f0
        /*10ac*/ 	.word	0x000000ff
        /*10b0*/ 	.word	0xfffffff8
        /*10b4*/ 	.short	0x010a
        /*10b6*/ 	.byte	0x11
	.zero		1


	//   ....[51]....
        /*10b8*/ 	.word	0x000021d0
        /*10bc*/ 	.word	0x000000ff
        /*10c0*/ 	.word	0x00000000
        /*10c4*/ 	.short	0x010a
        /*10c6*/ 	.byte	0x06
	.zero		1


	//   ....[52]....
        /*10c8*/ 	.word	0x00002210
        /*10cc*/ 	.word	0x000000ff
        /*10d0*/ 	.word	0x00000000
        /*10d4*/ 	.short	0x010a
        /*10d6*/ 	.byte	0x06
	.zero		1


	//   ....[53]....
        /*10d8*/ 	.word	0x000033a0
        /*10dc*/ 	.word	0x000000ff
        /*10e0*/ 	.word	0x00000000
        /*10e4*/ 	.short	0x010a
        /*10e6*/ 	.byte	0x09
	.zero		1


	//   ....[54]....
        /*10e8*/ 	.word	0x000033e0
        /*10ec*/ 	.word	0x000000ff
        /*10f0*/ 	.word	0x00000000
        /*10f4*/ 	.short	0x010a
        /*10f6*/ 	.byte	0x09
	.zero		1


	//   ....[55]....
        /*10f8*/ 	.word	0x000043e0
        /*10fc*/ 	.word	0x000000ff
        /*1100*/ 	.word	0x00000000
        /*1104*/ 	.short	0x0101
        /*1106*/ 	.byte	0x08
	.zero		1


	//   ....[56]....
        /*1108*/ 	.word	0x00005490
        /*110c*/ 	.word	0x000000e3
        /*1110*/ 	.word	0x00000000
        /*1114*/ 	.short	0x0101
        /*1116*/ 	.byte	0x1d
	.zero		1


	//   ....[57]....
        /*1118*/ 	.word	0x000055b0
        /*111c*/ 	.word	0x000000ff
        /*1120*/ 	.word	0x00000000
        /*1124*/ 	.short	0x0101
        /*1126*/ 	.byte	0x08
	.zero		1


	//   ....[58]....
        /*1128*/ 	.word	0x00005660
        /*112c*/ 	.word	0x000000ff
        /*1130*/ 	.word	0x00000008
        /*1134*/ 	.short	0x010a
        /*1136*/ 	.byte	0x11
	.zero		1


	//   ....[59]....
        /*1138*/ 	.word	0x0000e850
        /*113c*/ 	.word	0x00000003
        /*1140*/ 	.word	0x00000000
        /*1144*/ 	.short	0x0101
        /*1146*/ 	.byte	0x1d
	.zero		1


	//   ....[60]....
        /*1148*/ 	.word	0x0000f250
        /*114c*/ 	.word	0x0000000b
        /*1150*/ 	.word	0x000000b0
        /*1154*/ 	.short	0x010a
        /*1156*/ 	.byte	0x3f
	.zero		1


	//   ....[61]....
        /*1158*/ 	.word	0x0000f600
        /*115c*/ 	.word	0x00000004
        /*1160*/ 	.word	0x00000198
        /*1164*/ 	.short	0x0101
        /*1166*/ 	.byte	0x3f
	.zero		1


	//   ....[62]....
        /*1168*/ 	.word	0x0000fdf0
        /*116c*/ 	.word	0x00000007
        /*1170*/ 	.word	0x00000000
        /*1174*/ 	.short	0x010a
        /*1176*/ 	.byte	0x3f
	.zero		1


	//   ....[63]....
        /*1178*/ 	.word	0x0000fe70
        /*117c*/ 	.word	0x00000009
        /*1180*/ 	.word	0x00000000
        /*1184*/ 	.short	0x010a
        /*1186*/ 	.byte	0x3f
	.zero		1


	//   ....[64]....
        /*1188*/ 	.word	0x0000ff00
        /*118c*/ 	.word	0x00000006
        /*1190*/ 	.word	0x00000000
        /*1194*/ 	.short	0x010a
        /*1196*/ 	.byte	0x3f
	.zero		1


	//   ....[65]....
        /*1198*/ 	.word	0x0000ff90
        /*119c*/ 	.word	0x00000009
        /*11a0*/ 	.word	0x00000000
        /*11a4*/ 	.short	0x010a
        /*11a6*/ 	.byte	0x3f
	.zero		1


	//   ....[66]....
        /*11a8*/ 	.word	0x00010020
        /*11ac*/ 	.word	0x00000006
        /*11b0*/ 	.word	0x00000000
        /*11b4*/ 	.short	0x010a
        /*11b6*/ 	.byte	0x3f
	.zero		1


	//   ....[67]....
        /*11b8*/ 	.word	0x000100b0
        /*11bc*/ 	.word	0x00000009
        /*11c0*/ 	.word	0x00000000
        /*11c4*/ 	.short	0x010a
        /*11c6*/ 	.byte	0x3f
	.zero		1


	//   ....[68]....
        /*11c8*/ 	.word	0x00010140
        /*11cc*/ 	.word	0x00000006
        /*11d0*/ 	.word	0x00000000
        /*11d4*/ 	.short	0x010a
        /*11d6*/ 	.byte	0x3f
	.zero		1


	//   ....[69]....
        /*11d8*/ 	.word	0x000101d0
        /*11dc*/ 	.word	0x00000009
        /*11e0*/ 	.word	0x00000000
        /*11e4*/ 	.short	0x010a
        /*11e6*/ 	.byte	0x3f
	.zero		1


	//   ....[70]....
        /*11e8*/ 	.word	0x00010260
        /*11ec*/ 	.word	0x00000006
        /*11f0*/ 	.word	0x00000000
        /*11f4*/ 	.short	0x010a
        /*11f6*/ 	.byte	0x3f
	.zero		1


	//   ....[71]....
        /*11f8*/ 	.word	0x000102f0
        /*11fc*/ 	.word	0x00000009
        /*1200*/ 	.word	0x00000000
        /*1204*/ 	.short	0x010a
        /*1206*/ 	.byte	0x3f
	.zero		1


	//   ....[72]....
        /*1208*/ 	.word	0x00010380
        /*120c*/ 	.word	0x00000006
        /*1210*/ 	.word	0x00000000
        /*1214*/ 	.short	0x010a
        /*1216*/ 	.byte	0x3f
	.zero		1


	//   ....[73]....
        /*1218*/ 	.word	0x00010410
        /*121c*/ 	.word	0x00000009
        /*1220*/ 	.word	0x00000000
        /*1224*/ 	.short	0x010a
        /*1226*/ 	.byte	0x3f
	.zero		1


	//   ....[74]....
        /*1228*/ 	.word	0x000104a0
        /*122c*/ 	.word	0x00000006
        /*1230*/ 	.word	0x00000000
        /*1234*/ 	.short	0x010a
        /*1236*/ 	.byte	0x3f
	.zero		1


	//   ....[75]....
        /*1238*/ 	.word	0x00010530
        /*123c*/ 	.word	0x00000009
        /*1240*/ 	.word	0x00000000
        /*1244*/ 	.short	0x010a
        /*1246*/ 	.byte	0x3f
	.zero		1


	//   ....[76]....
        /*1248*/ 	.word	0x000105c0
        /*124c*/ 	.word	0x00000006
        /*1250*/ 	.word	0x00000000
        /*1254*/ 	.short	0x010a
        /*1256*/ 	.byte	0x3f
	.zero		1


	//   ....[77]....
        /*1258*/ 	.word	0x00010650
        /*125c*/ 	.word	0x00000009
        /*1260*/ 	.word	0x00000000
        /*1264*/ 	.short	0x010a
        /*1266*/ 	.byte	0x3f
	.zero		1


	//   ....[78]....
        /*1268*/ 	.word	0x000106e0
        /*126c*/ 	.word	0x00000006
        /*1270*/ 	.word	0x00000000
        /*1274*/ 	.short	0x010a
        /*1276*/ 	.byte	0x3f
	.zero		1


	//   ....[79]....
        /*1278*/ 	.word	0x00010770
        /*127c*/ 	.word	0x00000009
        /*1280*/ 	.word	0x00000000
        /*1284*/ 	.short	0x010a
        /*1286*/ 	.byte	0x3f
	.zero		1


	//   ....[80]....
        /*1288*/ 	.word	0x00010800
        /*128c*/ 	.word	0x00000006
        /*1290*/ 	.word	0x00000000
        /*1294*/ 	.short	0x010a
        /*1296*/ 	.byte	0x3f
	.zero		1


	//   ....[81]....
        /*1298*/ 	.word	0x00010890
        /*129c*/ 	.word	0x00000009
        /*12a0*/ 	.word	0x00000000
        /*12a4*/ 	.short	0x010a
        /*12a6*/ 	.byte	0x3f
	.zero		1


	//   ....[82]....
        /*12a8*/ 	.word	0x00010920
        /*12ac*/ 	.word	0x00000006
        /*12b0*/ 	.word	0x00000000
        /*12b4*/ 	.short	0x010a
        /*12b6*/ 	.byte	0x3f
	.zero		1


	//   ....[83]....
        /*12b8*/ 	.word	0x000109b0
        /*12bc*/ 	.word	0x00000003
        /*12c0*/ 	.word	0x00000000
        /*12c4*/ 	.short	0x010a
        /*12c6*/ 	.byte	0x3f
	.zero		1


	//   ....[84]....
        /*12c8*/ 	.word	0x00010a20
        /*12cc*/ 	.word	0x00000003
        /*12d0*/ 	.word	0xfffffff8
        /*12d4*/ 	.short	0x010a
        /*12d6*/ 	.byte	0x3f
	.zero		1


	//   ....[85]....
        /*12d8*/ 	.word	0x00010a80
        /*12dc*/ 	.word	0x00000003
        /*12e0*/ 	.word	0x00000000
        /*12e4*/ 	.short	0x010a
        /*12e6*/ 	.byte	0x3f
	.zero		1


	//   ....[86]....
        /*12e8*/ 	.word	0x00010af0
        /*12ec*/ 	.word	0x00000000
        /*12f0*/ 	.word	0x00000000
        /*12f4*/ 	.short	0x010a
        /*12f6*/ 	.byte	0x3f
	.zero		1


	//   ....[87]....
        /*12f8*/ 	.word	0x00010b60
        /*12fc*/ 	.word	0x00000019
        /*1300*/ 	.word	0x00000008
        /*1304*/ 	.short	0x010a
        /*1306*/ 	.byte	0x3f
	.zero		1


	//   ....[88]....
        /*1308*/ 	.word	0x00010c30
        /*130c*/ 	.word	0x0000000b
        /*1310*/ 	.word	0x000000b0
        /*1314*/ 	.short	0x010a
        /*1316*/ 	.byte	0x3f
	.zero		1


	//   ....[89]....
        /*1318*/ 	.word	0x00010d10
        /*131c*/ 	.word	0x00000007
        /*1320*/ 	.word	0x00000000
        /*1324*/ 	.short	0x010a
        /*1326*/ 	.byte	0x3f
	.zero		1


	//   ....[90]....
        /*1328*/ 	.word	0x00010d60
        /*132c*/ 	.word	0x00000009
        /*1330*/ 	.word	0x00000000
        /*1334*/ 	.short	0x010a
        /*1336*/ 	.byte	0x3f
	.zero		1


	//   ....[91]....
        /*1338*/ 	.word	0x00010db0
        /*133c*/ 	.word	0x00000006
        /*1340*/ 	.word	0x00000000
        /*1344*/ 	.short	0x010a
        /*1346*/ 	.byte	0x3f
	.zero		1


	//   ....[92]....
        /*1348*/ 	.word	0x00010e00
        /*134c*/ 	.word	0x00000009
        /*1350*/ 	.word	0x00000000
        /*1354*/ 	.short	0x010a
        /*1356*/ 	.byte	0x3f
	.zero		1


	//   ....[93]....
        /*1358*/ 	.word	0x00010e50
        /*135c*/ 	.word	0x00000006
        /*1360*/ 	.word	0x00000000
        /*1364*/ 	.short	0x010a
        /*1366*/ 	.byte	0x3f
	.zero		1


	//   ....[94]....
        /*1368*/ 	.word	0x00010ea0
        /*136c*/ 	.word	0x00000009
        /*1370*/ 	.word	0x00000000
        /*1374*/ 	.short	0x010a
        /*1376*/ 	.byte	0x3f
	.zero		1


	//   ....[95]....
        /*1378*/ 	.word	0x00010ef0
        /*137c*/ 	.word	0x00000006
        /*1380*/ 	.word	0x00000000
        /*1384*/ 	.short	0x010a
        /*1386*/ 	.byte	0x3f
	.zero		1


	//   ....[96]....
        /*1388*/ 	.word	0x00010f40
        /*138c*/ 	.word	0x00000009
        /*1390*/ 	.word	0x00000000
        /*1394*/ 	.short	0x010a
        /*1396*/ 	.byte	0x3f
	.zero		1


	//   ....[97]....
        /*1398*/ 	.word	0x00010f90
        /*139c*/ 	.word	0x00000006
        /*13a0*/ 	.word	0x00000000
        /*13a4*/ 	.short	0x010a
        /*13a6*/ 	.byte	0x3f
	.zero		1


	//   ....[98]....
        /*13a8*/ 	.word	0x00010fe0
        /*13ac*/ 	.word	0x00000009
        /*13b0*/ 	.word	0x00000000
        /*13b4*/ 	.short	0x010a
        /*13b6*/ 	.byte	0x3f
	.zero		1


	//   ....[99]....
        /*13b8*/ 	.word	0x00011030
        /*13bc*/ 	.word	0x00000006
        /*13c0*/ 	.word	0x00000000
        /*13c4*/ 	.short	0x010a
        /*13c6*/ 	.byte	0x3f
	.zero		1


	//   ....[100]....
        /*13c8*/ 	.word	0x00011080
        /*13cc*/ 	.word	0x00000009
        /*13d0*/ 	.word	0x00000000
        /*13d4*/ 	.short	0x010a
        /*13d6*/ 	.byte	0x3f
	.zero		1


	//   ....[101]....
        /*13d8*/ 	.word	0x000110d0
        /*13dc*/ 	.word	0x00000006
        /*13e0*/ 	.word	0x00000000
        /*13e4*/ 	.short	0x010a
        /*13e6*/ 	.byte	0x3f
	.zero		1


	//   ....[102]....
        /*13e8*/ 	.word	0x00011120
        /*13ec*/ 	.word	0x00000009
        /*13f0*/ 	.word	0x00000000
        /*13f4*/ 	.short	0x010a
        /*13f6*/ 	.byte	0x3f
	.zero		1


	//   ....[103]....
        /*13f8*/ 	.word	0x00011170
        /*13fc*/ 	.word	0x00000006
        /*1400*/ 	.word	0x00000000
        /*1404*/ 	.short	0x010a
        /*1406*/ 	.byte	0x3f
	.zero		1


	//   ....[104]....
        /*1408*/ 	.word	0x000111c0
        /*140c*/ 	.word	0x00000009
        /*1410*/ 	.word	0x00000000
        /*1414*/ 	.short	0x010a
        /*1416*/ 	.byte	0x3f
	.zero		1


	//   ....[105]....
        /*1418*/ 	.word	0x00011210
        /*141c*/ 	.word	0x00000006
        /*1420*/ 	.word	0x00000000
        /*1424*/ 	.short	0x010a
        /*1426*/ 	.byte	0x3f
	.zero		1


	//   ....[106]....
        /*1428*/ 	.word	0x00011260
        /*142c*/ 	.word	0x00000009
        /*1430*/ 	.word	0x00000000
        /*1434*/ 	.short	0x010a
        /*1436*/ 	.byte	0x3f
	.zero		1


	//   ....[107]....
        /*1438*/ 	.word	0x000112b0
        /*143c*/ 	.word	0x00000006
        /*1440*/ 	.word	0x00000000
        /*1444*/ 	.short	0x010a
        /*1446*/ 	.byte	0x3f
	.zero		1


	//   ....[108]....
        /*1448*/ 	.word	0x00011300
        /*144c*/ 	.word	0x00000009
        /*1450*/ 	.word	0x00000000
        /*1454*/ 	.short	0x010a
        /*1456*/ 	.byte	0x3f
	.zero		1


	//   ....[109]....
        /*1458*/ 	.word	0x00011350
        /*145c*/ 	.word	0x00000006
        /*1460*/ 	.word	0x00000000
        /*1464*/ 	.short	0x010a
        /*1466*/ 	.byte	0x3f
	.zero		1


	//----- nvinfo : EIATTR_NUM_MBARRIERS
	.align		4
.L_30:
        /*1468*/ 	.byte	0x03, 0x38
        /*146a*/ 	.short	0x0032


	//----- nvinfo : EIATTR_EXIT_INSTR_OFFSETS
	.align		4
        /*146c*/ 	.byte	0x04, 0x1c
        /*146e*/ 	.short	(.L_32 - .L_31)


	//   ....[0]....
.L_31:
        /*1470*/ 	.word	0x00001520


	//   ....[1]....
        /*1474*/ 	.word	0x00001580


	//   ....[2]....
        /*1478*/ 	.word	0x0000ef60


	//   ....[3]....
        /*147c*/ 	.word	0x0000ef90


	//   ....[4]....
        /*1480*/ 	.word	0x00010a00


	//----- nvinfo : EIATTR_MAX_THREADS
	.align		4
.L_32:
        /*1484*/ 	.byte	0x04, 0x05
        /*1486*/ 	.short	(.L_34 - .L_33)
.L_33:
        /*1488*/ 	.word	0x00000180
        /*148c*/ 	.word	0x00000001
        /*1490*/ 	.word	0x00000001


	//----- nvinfo : EIATTR_CRS_STACK_SIZE
	.align		4
.L_34:
        /*1494*/ 	.byte	0x04, 0x1e
        /*1496*/ 	.short	(.L_36 - .L_35)
.L_35:
        /*1498*/ 	.word	0x00000000


	//----- nvinfo : EIATTR_CBANK_PARAM_SIZE
	.align		4
.L_36:
        /*149c*/ 	.byte	0x03, 0x19
        /*149e*/ 	.short	0x0470


	//----- nvinfo : EIATTR_PARAM_CBANK
	.align		4
        /*14a0*/ 	.byte	0x04, 0x0a
        /*14a2*/ 	.short	(.L_38 - .L_37)
	.align		4
.L_37:
        /*14a4*/ 	.word	index@(.nv.constant0._ZN7cutlass13device_kernelINS_4gemm6kernel13GemmUniversalIN4cute5tupleIJiiiiEEENS1_10collective13CollectiveMmaINS1_37MainloopSm90TmaGmmaWarpSpecializedFP8ILi22ENS5_IJNS4_1CILi1EEESB_SB_EEENS1_32KernelTmaWarpSpecializedPingpongEEENS5_IJNSA_ILi64EEENSA_ILi256EEENSA_ILi32EEEEEENS_12float_e4m3_tENS5_IJlSB_lEEESJ_SK_NS4_8TiledMMAINS4_8MMA_AtomIJNS4_4SM904GMMA31MMA_64x256x32_F32E4M3E4M3_SS_TNILNSO_7ScaleInE1ELSQ_1EEEEEENS4_6LayoutISC_NS5_IJNSA_ILi0EEESU_SU_EEEEENS5_IJNS4_10UnderscoreESX_SX_EEEEENS4_13SM90_TMA_LOADENS4_14ComposedLayoutINS4_7SwizzleILi1ELi4ELi3EEENS4_18smem_ptr_flag_bitsILi8EEENST_INS5_IJNSA_ILi8EEESH_EEENS5_IJSH_SB_EEEEEEEvNS4_8identityES10_S1A_vS1B_EENS_8epilogue10collective6detail29Sm90TmaWarpSpecializedAdapterINS1E_15DefaultEpilogueISJ_SK_SK_NS1D_6thread17LinearCombinationISJ_Li1EffLNS1I_9ScaleType4KindE0ELNS_15FloatRoundStyleE2ESJ_EENS1_15EpilogueDefaultEEEEEvvEEEEvNT_6ParamsE)
        /*14a8*/ 	.short	0x0210
        /*14aa*/ 	.short	0x0470


	//----- nvinfo : EIATTR_SW_WAR
	.align		4
.L_38:
        /*14ac*/ 	.byte	0x04, 0x36
        /*14ae*/ 	.short	(.L_40 - .L_39)
.L_39:
        /*14b0*/ 	.word	0x00000008
.L_40:


//--------------------- .nv.callgraph             --------------------------
	.section	.nv.callgraph,"",@"SHT_CUDA_CALLGRAPH"
	.align	4
	.sectionentsize	8
	.align		4
        /*0000*/ 	.word	0x00000000
	.align		4
        /*0004*/ 	.word	0xffffffff
	.align		4
        /*0008*/ 	.word	0x00000000
	.align		4
        /*000c*/ 	.word	0xfffffffe
	.align		4
        /*0010*/ 	.word	0x00000000
	.align		4
        /*0014*/ 	.word	0xfffffffd
	.align		4
        /*0018*/ 	.word	0x00000000
	.align		4
        /*001c*/ 	.word	0xfffffffc


//--------------------- .nv.constant4             --------------------------
	.section	.nv.constant4,"a",@progbits
	.align	8
	.align		8
.nv.constant4:
        /*0000*/ 	.dword	_ZN40_INTERNAL_b047cb9a_4_k_cu_c10ef5d0_283384cuda3std3__45__cpo5beginE
	.align		8
        /*0008*/ 	.dword	_ZN40_INTERNAL_b047cb9a_4_k_cu_c10ef5d0_283384cuda3std3__45__cpo3endE
	.align		8
        /*0010*/ 	.dword	_ZN40_INTERNAL_b047cb9a_4_k_cu_c10ef5d0_283384cuda3std3__45__cpo6cbeginE
	.align		8
        /*0018*/ 	.dword	_ZN40_INTERNAL_b047cb9a_4_k_cu_c10ef5d0_283384cuda3std3__45__cpo4cendE
	.align		8
        /*0020*/ 	.dword	_ZN40_INTERNAL_b047cb9a_4_k_cu_c10ef5d0_283384cuda3std3__442_GLOBAL__N__b047cb9a_4_k_cu_c10ef5d0_283386ignoreE
	.align		8
        /*0028*/ 	.dword	_ZN40_INTERNAL_b047cb9a_4_k_cu_c10ef5d0_283384cuda3std3__419piecewise_constructE
	.align		8
        /*0030*/ 	.dword	_ZN40_INTERNAL_b047cb9a_4_k_cu_c10ef5d0_283384cuda3std3__48in_placeE
	.align		8
        /*0038*/ 	.dword	_ZN40_INTERNAL_b047cb9a_4_k_cu_c10ef5d0_283384cuda3std6ranges3__45__cpo4swapE
	.align		8
        /*0040*/ 	.dword	_ZN40_INTERNAL_b047cb9a_4_k_cu_c10ef5d0_283384cuda3std6ranges3__45__cpo9iter_moveE
	.align		8
        /*0048*/ 	.dword	_ZN40_INTERNAL_b047cb9a_4_k_cu_c10ef5d0_283384cute7productE
	.align		8
        /*0050*/ 	.dword	_ZN40_INTERNAL_b047cb9a_4_k_cu_c10ef5d0_283384cute1_E


//--------------------- .text._ZN7cutlass13device_kernelINS_4gemm6kernel13GemmUniversalIN4cute5tupleIJiiiiEEENS1_10collective13CollectiveMmaINS1_37MainloopSm90TmaGmmaWarpSpecializedFP8ILi22ENS5_IJNS4_1CILi1EEESB_SB_EEENS1_32KernelTmaWarpSpecializedPingpongEEENS5_IJNSA_ILi64EEENSA_ILi256EEENSA_ILi32EEEEEENS_12float_e4m3_tENS5_IJlSB_lEEESJ_SK_NS4_8TiledMMAINS4_8MMA_AtomIJNS4_4SM904GMMA31MMA_64x256x32_F32E4M3E4M3_SS_TNILNSO_7ScaleInE1ELSQ_1EEEEEENS4_6LayoutISC_NS5_IJNSA_ILi0EEESU_SU_EEEEENS5_IJNS4_10UnderscoreESX_SX_EEEEENS4_13SM90_TMA_LOADENS4_14ComposedLayoutINS4_7SwizzleILi1ELi4ELi3EEENS4_18smem_ptr_flag_bitsILi8EEENST_INS5_IJNSA_ILi8EEESH_EEENS5_IJSH_SB_EEEEEEEvNS4_8identityES10_S1A_vS1B_EENS_8epilogue10collective6detail29Sm90TmaWarpSpecializedAdapterINS1E_15DefaultEpilogueISJ_SK_SK_NS1D_6thread17LinearCombinationISJ_Li1EffLNS1I_9ScaleType4KindE0ELNS_15FloatRoundStyleE2ESJ_EENS1_15EpilogueDefaultEEEEEvvEEEEvNT_6ParamsE --------------------------
	.section	.text._ZN7cutlass13device_kernelINS_4gemm6kernel13GemmUniversalIN4cute5tupleIJiiiiEEENS1_10collective13CollectiveMmaINS1_37MainloopSm90TmaGmmaWarpSpecializedFP8ILi22ENS5_IJNS4_1CILi1EEESB_SB_EEENS1_32KernelTmaWarpSpecializedPingpongEEENS5_IJNSA_ILi64EEENSA_ILi256EEENSA_ILi32EEEEEENS_12float_e4m3_tENS5_IJlSB_lEEESJ_SK_NS4_8TiledMMAINS4_8MMA_AtomIJNS4_4SM904GMMA31MMA_64x256x32_F32E4M3E4M3_SS_TNILNSO_7ScaleInE1ELSQ_1EEEEEENS4_6LayoutISC_NS5_IJNSA_ILi0EEESU_SU_EEEEENS5_IJNS4_10UnderscoreESX_SX_EEEEENS4_13SM90_TMA_LOADENS4_14ComposedLayoutINS4_7SwizzleILi1ELi4ELi3EEENS4_18smem_ptr_flag_bitsILi8EEENST_INS5_IJNSA_ILi8EEESH_EEENS5_IJSH_SB_EEEEEEEvNS4_8identityES10_S1A_vS1B_EENS_8epilogue10collective6detail29Sm90TmaWarpSpecializedAdapterINS1E_15DefaultEpilogueISJ_SK_SK_NS1D_6thread17LinearCombinationISJ_Li1EffLNS1I_9ScaleType4KindE0ELNS_15FloatRoundStyleE2ESJ_EENS1_15EpilogueDefaultEEEEEvvEEEEvNT_6ParamsE,"ax",@progbits
	.align	128
.text._ZN7cutlass13device_kernelINS_4gemm6kernel13GemmUniversalIN4cute5tupleIJiiiiEEENS1_10collective13CollectiveMmaINS1_37MainloopSm90TmaGmmaWarpSpecializedFP8ILi22ENS5_IJNS4_1CILi1EEESB_SB_EEENS1_32KernelTmaWarpSpecializedPingpongEEENS5_IJNSA_ILi64EEENSA_ILi256EEENSA_ILi32EEEEEENS_12float_e4m3_tENS5_IJlSB_lEEESJ_SK_NS4_8TiledMMAINS4_8MMA_AtomIJNS4_4SM904GMMA31MMA_64x256x32_F32E4M3E4M3_SS_TNILNSO_7ScaleInE1ELSQ_1EEEEEENS4_6LayoutISC_NS5_IJNSA_ILi0EEESU_SU_EEEEENS5_IJNS4_10UnderscoreESX_SX_EEEEENS4_13SM90_TMA_LOADENS4_14ComposedLayoutINS4_7SwizzleILi1ELi4ELi3EEENS4_18smem_ptr_flag_bitsILi8EEENST_INS5_IJNSA_ILi8EEESH_EEENS5_IJSH_SB_EEEEEEEvNS4_8identityES10_S1A_vS1B_EENS_8epilogue10collective6detail29Sm90TmaWarpSpecializedAdapterINS1E_15DefaultEpilogueISJ_SK_SK_NS1D_6thread17LinearCombinationISJ_Li1EffLNS1I_9ScaleType4KindE0ELNS_15FloatRoundStyleE2ESJ_EENS1_15EpilogueDefaultEEEEEvvEEEEvNT_6ParamsE:
        .type           _ZN7cutlass13device_kernelINS_4gemm6kernel13GemmUniversalIN4cute5tupleIJiiiiEEENS1_10collective13CollectiveMmaINS1_37MainloopSm90TmaGmmaWarpSpecializedFP8ILi22ENS5_IJNS4_1CILi1EEESB_SB_EEENS1_32KernelTmaWarpSpecializedPingpongEEENS5_IJNSA_ILi64EEENSA_ILi256EEENSA_ILi32EEEEEENS_12float_e4m3_tENS5_IJlSB_lEEESJ_SK_NS4_8TiledMMAINS4_8MMA_AtomIJNS4_4SM904GMMA31MMA_64x256x32_F32E4M3E4M3_SS_TNILNSO_7ScaleInE1ELSQ_1EEEEEENS4_6LayoutISC_NS5_IJNSA_ILi0EEESU_SU_EEEEENS5_IJNS4_10UnderscoreESX_SX_EEEEENS4_13SM90_TMA_LOADENS4_14ComposedLayoutINS4_7SwizzleILi1ELi4ELi3EEENS4_18smem_ptr_flag_bitsILi8EEENST_INS5_IJNSA_ILi8EEESH_EEENS5_IJSH_SB_EEEEEEEvNS4_8identityES10_S1A_vS1B_EENS_8epilogue10collective6detail29Sm90TmaWarpSpecializedAdapterINS1E_15DefaultEpilogueISJ_SK_SK_NS1D_6thread17LinearCombinationISJ_Li1EffLNS1I_9ScaleType4KindE0ELNS_15FloatRoundStyleE2ESJ_EENS1_15EpilogueDefaultEEEEEvvEEEEvNT_6ParamsE,@function
        .size           _ZN7cutlass13device_kernelINS_4gemm6kernel13GemmUniversalIN4cute5tupleIJiiiiEEENS1_10collective13CollectiveMmaINS1_37MainloopSm90TmaGmmaWarpSpecializedFP8ILi22ENS5_IJNS4_1CILi1EEESB_SB_EEENS1_32KernelTmaWarpSpecializedPingpongEEENS5_IJNSA_ILi64EEENSA_ILi256EEENSA_ILi32EEEEEENS_12float_e4m3_tENS5_IJlSB_lEEESJ_SK_NS4_8TiledMMAINS4_8MMA_AtomIJNS4_4SM904GMMA31MMA_64x256x32_F32E4M3E4M3_SS_TNILNSO_7ScaleInE1ELSQ_1EEEEEENS4_6LayoutISC_NS5_IJNSA_ILi0EEESU_SU_EEEEENS5_IJNS4_10UnderscoreESX_SX_EEEEENS4_13SM90_TMA_LOADENS4_14ComposedLayoutINS4_7SwizzleILi1ELi4ELi3EEENS4_18smem_ptr_flag_bitsILi8EEENST_INS5_IJNSA_ILi8EEESH_EEENS5_IJSH_SB_EEEEEEEvNS4_8identityES10_S1A_vS1B_EENS_8epilogue10collective6detail29Sm90TmaWarpSpecializedAdapterINS1E_15DefaultEpilogueISJ_SK_SK_NS1D_6thread17LinearCombinationISJ_Li1EffLNS1I_9ScaleType4KindE0ELNS_15FloatRoundStyleE2ESJ_EENS1_15EpilogueDefaultEEEEEvvEEEEvNT_6ParamsE,(.L_x_369 - _ZN7cutlass13device_kernelINS_4gemm6kernel13GemmUniversalIN4cute5tupleIJiiiiEEENS1_10collective13CollectiveMmaINS1_37MainloopSm90TmaGmmaWarpSpecializedFP8ILi22ENS5_IJNS4_1CILi1EEESB_SB_EEENS1_32KernelTmaWarpSpecializedPingpongEEENS5_IJNSA_ILi64EEENSA_ILi256EEENSA_ILi32EEEEEENS_12float_e4m3_tENS5_IJlSB_lEEESJ_SK_NS4_8TiledMMAINS4_8MMA_AtomIJNS4_4SM904GMMA31MMA_64x256x32_F32E4M3E4M3_SS_TNILNSO_7ScaleInE1ELSQ_1EEEEEENS4_6LayoutISC_NS5_IJNSA_ILi0EEESU_SU_EEEEENS5_IJNS4_10UnderscoreESX_SX_EEEEENS4_13SM90_TMA_LOADENS4_14ComposedLayoutINS4_7SwizzleILi1ELi4ELi3EEENS4_18smem_ptr_flag_bitsILi8EEENST_INS5_IJNSA_ILi8EEESH_EEENS5_IJSH_SB_EEEEEEEvNS4_8identityES10_S1A_vS1B_EENS_8epilogue10collective6detail29Sm90TmaWarpSpecializedAdapterINS1E_15DefaultEpilogueISJ_SK_SK_NS1D_6thread17LinearCombinationISJ_Li1EffLNS1I_9ScaleType4KindE0ELNS_15FloatRoundStyleE2ESJ_EENS1_15EpilogueDefaultEEEEEvvEEEEvNT_6ParamsE)
        .other          _ZN7cutlass13device_kernelINS_4gemm6kernel13GemmUniversalIN4cute5tupleIJiiiiEEENS1_10collective13CollectiveMmaINS1_37MainloopSm90TmaGmmaWarpSpecializedFP8ILi22ENS5_IJNS4_1CILi1EEESB_SB_EEENS1_32KernelTmaWarpSpecializedPingpongEEENS5_IJNSA_ILi64EEENSA_ILi256EEENSA_ILi32EEEEEENS_12float_e4m3_tENS5_IJlSB_lEEESJ_SK_NS4_8TiledMMAINS4_8MMA_AtomIJNS4_4SM904GMMA31MMA_64x256x32_F32E4M3E4M3_SS_TNILNSO_7ScaleInE1ELSQ_1EEEEEENS4_6LayoutISC_NS5_IJNSA_ILi0EEESU_SU_EEEEENS5_IJNS4_10UnderscoreESX_SX_EEEEENS4_13SM90_TMA_LOADENS4_14ComposedLayoutINS4_7SwizzleILi1ELi4ELi3EEENS4_18smem_ptr_flag_bitsILi8EEENST_INS5_IJNSA_ILi8EEESH_EEENS5_IJSH_SB_EEEEEEEvNS4_8identityES10_S1A_vS1B_EENS_8epilogue10collective6detail29Sm90TmaWarpSpecializedAdapterINS1E_15DefaultEpilogueISJ_SK_SK_NS1D_6thread17LinearCombinationISJ_Li1EffLNS1I_9ScaleType4KindE0ELNS_15FloatRoundStyleE2ESJ_EENS1_15EpilogueDefaultEEEEEvvEEEEvNT_6ParamsE,@"STO_CUDA_ENTRY STV_DEFAULT"
_ZN7cutlass13device_kernelINS_4gemm6kernel13GemmUniversalIN4cute5tupleIJiiiiEEENS1_10collective13CollectiveMmaINS1_37MainloopSm90TmaGmmaWarpSpecializedFP8ILi22ENS5_IJNS4_1CILi1EEESB_SB_EEENS1_32KernelTmaWarpSpecializedPingpongEEENS5_IJNSA_ILi64EEENSA_ILi256EEENSA_ILi32EEEEEENS_12float_e4m3_tENS5_IJlSB_lEEESJ_SK_NS4_8TiledMMAINS4_8MMA_AtomIJNS4_4SM904GMMA31MMA_64x256x32_F32E4M3E4M3_SS_TNILNSO_7ScaleInE1ELSQ_1EEEEEENS4_6LayoutISC_NS5_IJNSA_ILi0EEESU_SU_EEEEENS5_IJNS4_10UnderscoreESX_SX_EEEEENS4_13SM90_TMA_LOADENS4_14ComposedLayoutINS4_7SwizzleILi1ELi4ELi3EEENS4_18smem_ptr_flag_bitsILi8EEENST_INS5_IJNSA_ILi8EEESH_EEENS5_IJSH_SB_EEEEEEEvNS4_8identityES10_S1A_vS1B_EENS_8epilogue10collective6detail29Sm90TmaWarpSpecializedAdapterINS1E_15DefaultEpilogueISJ_SK_SK_NS1D_6thread17LinearCombinationISJ_Li1EffLNS1I_9ScaleType4KindE0ELNS_15FloatRoundStyleE2ESJ_EENS1_15EpilogueDefaultEEEEEvvEEEEvNT_6ParamsE:
[----:B------:R-:W0:Y:S02]  /*0000*/  LDC R1, c[0x0][0x28] ;  /* 0x00000a00ff017b82 */ /* 0x000e240000000800 */
[----:B0-----:R-:W-:Y:S01]  /*0010*/  VIADD R1, R1, 0xfffffef0 ;  /* 0xfffffef001017836 */ /* 0x001fe20000000000 */
[----:B------:R-:W0:Y:S01]  /*0020*/  S2R R2, SR_TID.X ;  /* 0x0000000000027919 */ /* 0x000e220000002100 */
[----:B------:R-:W-:Y:S01]  /*0030*/  ELECT P0, URZ, PT ;  /* 0x00000000003f782f */ /* 0x000fe20003800000 */
[----:B------:R-:W-:Y:S01]  /*0040*/  BSSY B0, `(.L_x_0) ;  /* 0x0000014000007945 */ /* 0x000fe20003800000 */
[----:B0-----:R-:W-:-:S05]  /*0050*/  SHF.R.U32.HI R0, RZ, 0x5, R2 ;  /* 0x00000005ff007819 */ /* 0x001fca0000011602 */
[----:B------:R-:W0:Y:S02]  /*0060*/  SHFL.IDX PT, R3, R0, RZ, 0x1f ;  /* 0x00001fff00037589 */ /* 0x000e2400000e0000 */
[----:B0-----:R-:W-:Y:S02]  /*0070*/  R2UR UR6, R3 ;  /* 0x00000000030672ca */ /* 0x001fe400000e0000 */
[----:B------:R-:W-:-:S05]  /*0080*/  SHF.R.U32.HI R3, RZ, 0x7, R2 ;  /* 0x00000007ff037819 */ /* 0x000fca0000011602 */
[----:B------:R0:W1:Y:S06]  /*0090*/  SHFL.IDX PT, R4, R3, RZ, 0x1f ;  /* 0x00001fff03047589 */ /* 0x00006c00000e0000 */
[----:B------:R-:W-:Y:S02]  /*00a0*/  USHF.R.S32.HI UR4, URZ, 0x1f, UR6 ;  /* 0x0000001f3f047899 */ /* 0x000fe40008011406 */
[----:B------:R-:W-:Y:S02]  /*00b0*/  ISETP.NE.OR P0, PT, RZ, UR6, !P0 ;  /* 0x00000006ff007c0c */ /* 0x000fe4000c705670 */
[----:B------:R-:W-:-:S04]  /*00c0*/  ULEA.HI UR4, UR4, UR6, URZ, 0x2 ;  /* 0x0000000604047291 */ /* 0x000fc8000f8f103f */
[----:B------:R-:W-:-:S04]  /*00d0*/  ULOP3.LUT UR4, UR4, 0xfffffffc, URZ, 0xc0, !UPT ;  /* 0xfffffffc04047892 */ /* 0x000fc8000f8ec03f */
[----:B------:R-:W-:-:S03]  /*00e0*/  UIADD3 UR6, UR6, -UR4, URZ ;  /* 0x8000000406067290 */ /* 0x000fc6000fffe03f */
[----:B0-----:R-:W-:Y:S09]  /*00f0*/  @P0 BRA `(.L_x_1) ;  /* 0x0000000000200947 */ /* 0x001ff20003800000 */
[----:B------:R-:W-:Y:S02]  /*0100*/  ULDC.64 UR4, c[0x0][0x198] ;  /* 0x0000660000047ab9 */ /* 0x000fe40000000a00 */
[----:B------:R-:W-:Y:S02]  /*0110*/  UIADD3 UR8, UP0, UR4, 0xf0, URZ ;  /* 0x000000f004087890 */ /* 0x000fe4000ff1e03f */
[----:B------:R-:W-:Y:S02]  /*0120*/  UIADD3 UR4, UP1, UR4, 0x1f0, URZ ;  /* 0x000001f004047890 */ /* 0x000fe4000ff3e03f */
[----:B------:R-:W-:Y:S02]  /*0130*/  UIADD3.X UR9, URZ, UR5, URZ, UP0, !UPT ;  /* 0x000000053f097290 */ /* 0x000fe400087fe43f */
[----:B------:R-:W-:-:S07]  /*0140*/  UIADD3.X UR5, URZ, UR5, URZ, UP1, !UPT ;  /* 0x000000053f057290 */ /* 0x000fce0008ffe43f */
[----:B------:R0:W-:Y:S02]  /*0150*/  UTMACCTL.PF [UR8] ;  /* 0x00000000080079b9 */ /* 0x0001e40008040000 */
[----:B------:R0:W-:Y:S02]  /*0160*/  UTMACCTL.PF [UR4] ;  /* 0x00000000040079b9 */ /* 0x0001e40008040000 */
[----:B0-----:R-:W-:Y:S01]  /*0170*/  NOP ;  /* 0x0000000000007918 */ /* 0x001fe20000000000 */
.L_x_1:
[----:B------:R-:W-:Y:S05]  /*0180*/  BSYNC B0 ;  /* 0x0000000000007941 */ /* 0x000fea0003800000 */
.L_x_0:
[----:B------:R-:W0:Y:S01]  /*0190*/  SHFL.IDX PT, R5, R0, RZ, 0x1f ;  /* 0x00001fff00057589 */ /* 0x000e2200000e0000 */
[----:B-1----:R-:W-:Y:S01]  /*01a0*/  R2UR UR14, R4 ;  /* 0x00000000040e72ca */ /* 0x002fe200000e0000 */
[----:B------:R-:W-:-:S04]  /*01b0*/  UISETP.NE.AND UP0, UPT, UR6, 0x3, UPT ;  /* 0x000000030600788c */ /* 0x000fc8000bf05270 */
[----:B------:R-:W-:-:S08]  /*01c0*/  UISETP.EQ.OR UP0, UPT, UR6, URZ, !UP0 ;  /* 0x0000003f0600728c */ /* 0x000fd0000c702670 */
[----:B------:R-:W-:Y:S02]  /*01d0*/  UIADD3 UR12, UR14, -0x1, URZ ;  /* 0xffffffff0e0c7890 */ /* 0x000fe4000fffe03f */
[----:B------:R-:W-:Y:S02]  /*01e0*/  UISETP.EQ.AND UP0, UPT, UR14, URZ, UP0 ;  /* 0x0000003f0e00728c */ /* 0x000fe40008702270 */
[----:B------:R-:W-:Y:S02]  /*01f0*/  UISETP.GE.U32.AND UP1, UPT, UR12, 0x2, UPT ;  /* 0x000000020c00788c */ /* 0x000fe4000bf26070 */
[----:B------:R-:W-:Y:S01]  /*0200*/  USEL UR13, URZ, 0x1, !UP0 ;  /* 0x000000013f0d7887 */ /* 0x000fe2000c000000 */
[----:B0-----:R-:W-:-:S03]  /*0210*/  ISETP.NE.AND P0, PT, R5, RZ, PT ;  /* 0x000000ff0500720c */ /* 0x001fc60003f05270 */
[----:B------:R-:W-:-:S10]  /*0220*/  USEL UR13, UR13, 0x2, UP1 ;  /* 0x000000020d0d7887 */ /* 0x000fd40008800000 */
[----:B------:R-:W-:Y:S05]  /*0230*/  @P0 BRA `(.L_x_2) ;  /* 0x0000000000f40947 */ /* 0x000fea0003800000 */
[----:B------:R-:W-:Y:S01]  /*0240*/  ELECT P0, URZ, PT ;  /* 0x00000000003f782f */ /* 0x000fe20003800000 */
[----:B------:R-:W-:-:S12]  /*0250*/  BSSY B0, `(.L_x_2) ;  /* 0x000003b000007945 */ /* 0x000fd80003800000 */
[----:B------:R-:W-:Y:S05]  /*0260*/  @!P0 BRA `(.L_x_3) ;  /* 0x0000000000e48947 */ /* 0x000fea0003800000 */
[----:B------:R-:W0:Y:S01]  /*0270*/  S2UR UR7, SR_CgaCtaId ;  /* 0x00000000000779c3 */ /* 0x000e220000008800 */
[----:B------:R-:W-:Y:S01]  /*0280*/  UMOV UR4, 0x400 ;  /* 0x0000040000047882 */ /* 0x000fe20000000000 */
[----:B------:R-:W-:Y:S01]  /*0290*/  UMOV UR5, 0x1 ;  /* 0x0000000100057882 */ /* 0x000fe20000000000 */
[----:B------:R-:W-:Y:S02]  /*02a0*/  UMOV UR8, 0x80 ;  /* 0x0000008000087882 */ /* 0x000fe40000000000 */
[----:B------:R-:W-:-:S04]  /*02b0*/  UIADD3 UR8, -UR8, 0x100000, URZ ;  /* 0x0010000008087890 */ /* 0x000fc8000fffe13f */
[----:B------:R-:W-:Y:S02]  /*02c0*/  USHF.L.U32 UR9, UR8, 0xb, URZ ;  /* 0x0000000b08097899 */ /* 0x000fe4000800063f */
[----:B------:R-:W-:Y:S02]  /*02d0*/  USHF.L.U32 UR8, UR8, 0x1, URZ ;  /* 0x0000000108087899 */ /* 0x000fe4000800063f */
[----:B0-----:R-:W-:Y:S02]  /*02e0*/  ULEA UR7, UR7, UR4, 0x18 ;  /* 0x0000000407077291 */ /* 0x001fe4000f8ec03f */
[----:B------:R-:W-:-:S04]  /*02f0*/  UIADD3 UR4, -UR5, 0x100000, URZ ;  /* 0x0010000005047890 */ /* 0x000fc8000fffe13f */
[----:B------:R-:W-:Y:S02]  /*0300*/  USHF.L.U32 UR5, UR4, 0xb, URZ ;  /* 0x0000000b04057899 */ /* 0x000fe4000800063f */
[----:B------:R-:W-:Y:S01]  /*0310*/  USHF.L.U32 UR4, UR4, 0x1, URZ ;  /* 0x0000000104047899 */ /* 0x000fe2000800063f */
[----:B------:R-:W0:Y:S11]  /*0320*/  FENCE.VIEW.ASYNC.S ;  /* 0x00000000000073c6 */ /* 0x000e360000000000 */
[----:B0-----:R0:W1:Y:S01]  /*0330*/  SYNCS.EXCH.64 URZ, [UR7], UR4 ;  /* 0x00000004073f75b2 */ /* 0x0010620008000100 */
[----:B------:R0:W2:Y:S01]  /*0340*/  SYNCS.EXCH.64 URZ, [UR7+0xb0], UR8 ;  /* 0x0000b008073f75b2 */ /* 0x0000a20008000100 */
[----:B------:R0:W3:Y:S01]  /*0350*/  SYNCS.EXCH.64 URZ, [UR7+0x8], UR4 ;  /* 0x00000804073f75b2 */ /* 0x0000e20008000100 */
[----:B------:R0:W4:Y:S01]  /*0360*/  SYNCS.EXCH.64 URZ, [UR7+0xb8], UR8 ;  /* 0x0000b808073f75b2 */ /* 0x0001220008000100 */
[----:B------:R0:W0:Y:S01]  /*0370*/  SYNCS.EXCH.64 URZ, [UR7+0x10], UR4 ;  /* 0x00001004073f75b2 */ /* 0x0000220008000100 */
        /* <DEDUP_REMOVED lines=39> */
[----:B-1234-:R-:W-:Y:S01]  /*05f0*/  NOP ;  /* 0x0000000000007918 */ /* 0x01efe20000000000 */
.L_x_3:
[----:B0-----:R-:W-:Y:S05]  /*0600*/  BSYNC B0 ;  /* 0x0000000000007941 */ /* 0x001fea0003800000 */
.L_x_2:
[----:B------:R-:W0:Y:S01]  /*0610*/  SHFL.IDX PT, R5, R0, RZ, 0x1f ;  /* 0x00001fff00057589 */ /* 0x000e2200000e0000 */
[----:B------:R-:W-:Y:S01]  /*0620*/  ELECT P0, URZ, PT ;  /* 0x00000000003f782f */ /* 0x000fe20003800000 */
[----:B------:R-:W-:Y:S01]  /*0630*/  NOP ;  /* 0x0000000000007918 */ /* 0x000fe20000000000 */
[----:B------:R-:W-:Y:S01]  /*0640*/  ELECT P1, URZ, PT ;  /* 0x00000000003f782f */ /* 0x000fe20003820000 */
[----:B------:R-:W1:Y:S01]  /*0650*/  SHFL.IDX PT, R4, R0, RZ, 0x1f ;  /* 0x00001fff00047589 */ /* 0x000e6200000e0000 */
[----:B------:R-:W-:Y:S01]  /*0660*/  UMOV UR4, 0x20 ;  /* 0x0000002000047882 */ /* 0x000fe20000000000 */
[----:B------:R-:W-:Y:S01]  /*0670*/  UMOV UR9, 0x80 ;  /* 0x0000008000097882 */ /* 0x000fe20000000000 */
[----:B------:R-:W-:Y:S01]  /*0680*/  NOP ;  /* 0x0000000000007918 */ /* 0x000fe20000000000 */
[----:B------:R2:W3:Y:S01]  /*0690*/  SHFL.IDX PT, R0, R3, RZ, 0x1f ;  /* 0x00001fff03007589 */ /* 0x0004e200000e0000 */
[----:B------:R-:W-:Y:S01]  /*06a0*/  ULDC.64 UR22, c[0x0][0x208] ;  /* 0x0000820000167ab9 */ /* 0x000fe20000000a00 */
[----:B--2---:R-:W-:-:S04]  /*06b0*/  SHF.R.S32.HI R3, RZ, 0x1f, R2 ;  /* 0x0000001fff037819 */ /* 0x004fc80000011402 */
[----:B------:R-:W-:Y:S02]  /*06c0*/  LEA.HI R3, R3, R2, RZ, 0x7 ;  /* 0x0000000203037211 */ /* 0x000fe400078f38ff */
[----:B0-----:R-:W-:Y:S02]  /*06d0*/  ISETP.NE.OR P0, PT, R5, RZ, !P0 ;  /* 0x000000ff0500720c */ /* 0x001fe40004705670 */
[----:B------:R-:W-:Y:S02]  /*06e0*/  LOP3.LUT R3, R3, 0xffffff80, RZ, 0xc0, !PT ;  /* 0xffffff8003037812 */ /* 0x000fe400078ec0ff */
[----:B-1----:R-:W-:-:S03]  /*06f0*/  ISETP.NE.OR P1, PT, R4, RZ, !P1 ;  /* 0x000000ff0400720c */ /* 0x002fc60004f25670 */
[----:B------:R-:W-:Y:S01]  /*0700*/  IMAD.IADD R3, R2, 0x1, -R3 ;  /* 0x0000000102037824 */ /* 0x000fe200078e0a03 */
[----:B---3--:R-:W-:-:S05]  /*0710*/  R2UR UR17, R0 ;  /* 0x00000000001172ca */ /* 0x008fca00000e0000 */
[----:B------:R-:W-:-:S04]  /*0720*/  VOTEU.ALL UP0, P0 ;  /* 0x00000000003f7886 */ /* 0x000fc80000000000 */
[----:B------:R-:W-:Y:S01]  /*0730*/  VOTEU.ALL UP1, P1 ;  /* 0x00000000003f7886 */ /* 0x000fe20000820000 */
[----:B------:R-:W0:Y:S01]  /*0740*/  @!UP0 S2UR UR8, SR_CgaCtaId ;  /* 0x00000000000889c3 */ /* 0x000e220000008800 */
[----:B------:R-:W-:Y:S01]  /*0750*/  @!UP0 UMOV UR7, 0x400 ;  /* 0x0000040000078882 */ /* 0x000fe20000000000 */
[----:B------:R-:W-:-:S04]  /*0760*/  @!UP0 UIADD3 UR4, -UR4, 0x100000, URZ ;  /* 0x0010000004048890 */ /* 0x000fc8000fffe13f */
[----:B------:R-:W-:Y:S02]  /*0770*/  @!UP0 USHF.L.U32 UR5, UR4, 0xb, URZ ;  /* 0x0000000b04058899 */ /* 0x000fe4000800063f */
[----:B------:R-:W-:Y:S01]  /*0780*/  @!UP0 USHF.L.U32 UR4, UR4, 0x1, URZ ;  /* 0x0000000104048899 */ /* 0x000fe2000800063f */
[----:B------:R-:W-:Y:S01]  /*0790*/  @!UP1 UMOV UR10, 0x400 ;  /* 0x00000400000a9882 */ /* 0x000fe20000000000 */
[----:B------:R-:W-:Y:S01]  /*07a0*/  VOTEU.ALL UP2, P1 ;  /* 0x00000000003f7886 */ /* 0x000fe20000840000 */
[----:B------:R-:W-:Y:S01]  /*07b0*/  VOTEU.ALL UP3, P1 ;  /* 0x00000000003f7886 */ /* 0x000fe20000860000 */
[----:B------:R-:W-:Y:S01]  /*07c0*/  VOTEU.ALL UP4, P1 ;  /* 0x00000000003f7886 */ /* 0x000fe20000880000 */
[----:B------:R-:W1:Y:S01]  /*07d0*/  @!UP1 S2UR UR11, SR_CgaCtaId ;  /* 0x00000000000b99c3 */ /* 0x000e620000008800 */
[----:B------:R-:W-:Y:S01]  /*07e0*/  VOTEU.ALL UP5, P1 ;  /* 0x00000000003f7886 */ /* 0x000fe200008a0000 */
[----:B------:R-:W-:Y:S01]  /*07f0*/  ISETP.NE.AND P1, PT, RZ, UR14, PT ;  /* 0x0000000eff007c0c */ /* 0x000fe2000bf25270 */
[----:B0-----:R-:W-:-:S02]  /*0800*/  @!UP0 ULEA UR7, UR8, UR7, 0x18 ;  /* 0x0000000708078291 */ /* 0x001fc4000f8ec03f */
[----:B------:R-:W-:-:S04]  /*0810*/  @!UP1 UIADD3 UR8, -UR9, 0x100000, URZ ;  /* 0x0010000009089890 */ /* 0x000fc8000fffe13f */
[----:B------:R-:W-:Y:S02]  /*0820*/  @!UP1 USHF.L.U32 UR9, UR8, 0xb, URZ ;  /* 0x0000000b08099899 */ /* 0x000fe4000800063f */
[----:B------:R-:W-:Y:S01]  /*0830*/  @!UP1 USHF.L.U32 UR8, UR8, 0x1, URZ ;  /* 0x0000000108089899 */ /* 0x000fe2000800063f */
[----:B------:R-:W-:Y:S01]  /*0840*/  VOTEU.ALL UP0, P0 ;  /* 0x00000000003f7886 */ /* 0x000fe20000000000 */
[----:B-1----:R-:W-:Y:S01]  /*0850*/  @!UP1 ULEA UR10, UR11, UR10, 0x18 ;  /* 0x0000000a0b0a9291 */ /* 0x002fe2000f8ec03f */
[----:B------:R-:W-:Y:S01]  /*0860*/  VOTEU.ALL UP1, P0 ;  /* 0x00000000003f7886 */ /* 0x000fe20000020000 */
[----:B------:R-:W0:Y:S02]  /*0870*/  FENCE.VIEW.ASYNC.S ;  /* 0x00000000000073c6 */ /* 0x000e240000000000 */
[----:B0-----:R-:W0:Y:S02]  /*0880*/  @!UP0 SYNCS.EXCH.64 URZ, [UR7+0x190], UR4 ;  /* 0x00019004073f85b2 */ /* 0x001e240008000100 */
[----:B------:R1:W0:Y:S01]  /*0890*/  @!UP1 SYNCS.EXCH.64 URZ, [UR7+0x198], UR4 ;  /* 0x00019804073f95b2 */ /* 0x0002220008000100 */
[----:B------:R-:W-:Y:S01]  /*08a0*/  NOP ;  /* 0x0000000000007918 */ /* 0x000fe20000000000 */
[----:B-1----:R-:W-:-:S02]  /*08b0*/  ULDC.64 UR4, c[0x0][0x598] ;  /* 0x0001660000047ab9 */ /* 0x002fc40000000a00 */
[----:B------:R-:W-:Y:S02]  /*08c0*/  ISETP.NE.U32.AND P0, PT, RZ, UR4, PT ;  /* 0x00000004ff007c0c */ /* 0x000fe4000bf05070 */
[----:B------:R1:W0:Y:S02]  /*08d0*/  @!UP2 SYNCS.EXCH.64 URZ, [UR10+0x170], UR8 ;  /* 0x000170080a3fa5b2 */ /* 0x0002240008000100 */
[----:B------:R-:W-:Y:S01]  /*08e0*/  ISETP.NE.AND.EX P0, PT, RZ, UR5, PT, P0 ;  /* 0x00000005ff007c0c */ /* 0x000fe2000bf05300 */
[----:B------:R1:W0:Y:S01]  /*08f0*/  @!UP3 SYNCS.EXCH.64 URZ, [UR10+0x178], UR8 ;  /* 0x000178080a3fb5b2 */ /* 0x0002220008000100 */
[----:B------:R1:W0:Y:S01]  /*0900*/  @!UP4 SYNCS.EXCH.64 URZ, [UR10+0x180], UR8 ;  /* 0x000180080a3fc5b2 */ /* 0x0002220008000100 */
[----:B------:R1:W0:Y:S01]  /*0910*/  @!UP5 SYNCS.EXCH.64 URZ, [UR10+0x188], UR8 ;  /* 0x000188080a3fd5b2 */ /* 0x0002220008000100 */
[----:B------:R-:W-:Y:S01]  /*0920*/  NOP ;  /* 0x0000000000007918 */ /* 0x000fe20000000000 */
[----:B0-----:R-:W-:Y:S08]  /*0930*/  BAR.SYNC.DEFER_BLOCKING 0x0 ;  /* 0x0000000000007b1d */ /* 0x001ff00000010000 */
[----:B-1----:R-:W-:Y:S05]  /*0940*/  @!P0 BRA `(.L_x_4) ;  /* 0x0000000000208947 */ /* 0x002fea0003800000 */
[----:B------:R-:W0:Y:S02]  /*0950*/  LDC.64 R4, c[0x0][0x598] ;  /* 0x00016600ff047b82 */ /* 0x000e240000000a00 */
[----:B0-----:R-:W2:Y:S02]  /*0960*/  LDG.E.64 R4, desc[UR22][R4.64] ;  /* 0x0000001604047981 */ /* 0x001ea4000c1e1b00 */
[----:B--2---:R-:W-:-:S04]  /*0970*/  ISETP.NE.U32.AND P0, PT, R4, RZ, PT ;  /* 0x000000ff0400720c */ /* 0x004fc80003f05070 */
[----:B------:R-:W-:-:S13]  /*0980*/  ISETP.NE.AND.EX P0, PT, R5, RZ, PT, P0 ;  /* 0x000000ff0500720c */ /* 0x000fda0003f05300 */
[----:B------:R-:W-:Y:S05]  /*0990*/  @!P0 BRA `(.L_x_4) ;  /* 0x00000000000c8947 */ /* 0x000fea0003800000 */
[----:B------:R-:W2:Y:S02]  /*09a0*/  LD.E R4, desc[UR22][R4.64] ;  /* 0x0000001604047980 */ /* 0x000ea4000c101900 */
[----:B--2---:R-:W-:Y:S01]  /*09b0*/  R2UR UR25, R4 ;  /* 0x00000000041972ca */ /* 0x004fe200000e0000 */
[----:B------:R-:W-:-:S14]  /*09c0*/  BRA `(.L_x_5) ;  /* 0x0000000000247947 */ /* 0x000fdc0003800000 */
.L_x_4:
[----:B------:R-:W-:Y:S02]  /*09d0*/  ULDC.64 UR4, c[0x0][0x588] ;  /* 0x0001620000047ab9 */ /* 0x000fe40000000a00 */
[----:B------:R-:W-:-:S04]  /*09e0*/  ISETP.NE.U32.AND P0, PT, RZ, UR4, PT ;  /* 0x00000004ff007c0c */ /* 0x000fc8000bf05070 */
[----:B------:R-:W-:-:S13]  /*09f0*/  ISETP.NE.AND.EX P0, PT, RZ, UR5, PT, P0 ;  /* 0x00000005ff007c0c */ /* 0x000fda000bf05300 */
[----:B------:R-:W-:Y:S05]  /*0a00*/  @!P0 BRA `(.L_x_6) ;  /* 0x0000000000108947 */ /* 0x000fea0003800000 */
[----:B------:R-:W0:Y:S02]  /*0a10*/  LDC.64 R4, c[0x0][0x588] ;  /* 0x00016200ff047b82 */ /* 0x000e240000000a00 */
[----:B0-----:R-:W2:Y:S02]  /*0a20*/  LDG.E R4, desc[UR22][R4.64] ;  /* 0x0000001604047981 */ /* 0x001ea4000c1e1900 */
[----:B--2---:R-:W-:Y:S01]  /*0a30*/  R2UR UR25, R4 ;  /* 0x00000000041972ca */ /* 0x004fe200000e0000 */
[----:B------:R-:W-:-:S14]  /*0a40*/  BRA `(.L_x_5) ;  /* 0x0000000000047947 */ /* 0x000fdc0003800000 */
.L_x_6:
[----:B------:R-:W-:-:S05]  /*0a50*/  ULDC UR25, c[0x0][0x580] ;  /* 0x0001600000197ab9 */ /* 0x000fca0000000800 */
.L_x_5:
[----:B------:R-:W-:Y:S02]  /*0a60*/  ULDC.64 UR4, c[0x0][0x5a0] ;  /* 0x0001680000047ab9 */ /* 0x000fe40000000a00 */
[----:B------:R-:W-:-:S04]  /*0a70*/  ISETP.NE.U32.AND P0, PT, RZ, UR4, PT ;  /* 0x00000004ff007c0c */ /* 0x000fc8000bf05070 */
[----:B------:R-:W-:-:S13]  /*0a80*/  ISETP.NE.AND.EX P0, PT, RZ, UR5, PT, P0 ;  /* 0x00000005ff007c0c */ /* 0x000fda000bf05300 */
[----:B------:R-:W-:Y:S05]  /*0a90*/  @!P0 BRA `(.L_x_7) ;  /* 0x0000000000208947 */ /* 0x000fea0003800000 */
        /* <DEDUP_REMOVED lines=8> */
.L_x_7:
        /* <DEDUP_REMOVED lines=8> */
.L_x_9:
[----:B------:R-:W-:-:S05]  /*0ba0*/  ULDC UR26, c[0x0][0x584] ;  /* 0x00016100001a7ab9 */ /* 0x000fca0000000800 */
.L_x_8:
[----:B------:R-:W0:Y:S01]  /*0bb0*/  LDC R0, c[0x0][0x65c] ;  /* 0x00019700ff007b82 */ /* 0x000e220000000800 */
[----:B------:R-:W1:Y:S01]  /*0bc0*/  S2R R12, SR_CTAID.Y ;  /* 0x00000000000c7919 */ /* 0x000e620000002600 */
[----:B------:R-:W-:Y:S01]  /*0bd0*/  IMAD.MOV.U32 R5, RZ, RZ, RZ ;  /* 0x000000ffff057224 */ /* 0x000fe200078e00ff */
[----:B------:R-:W-:Y:S01]  /*0be0*/  UISETP.NE.AND UP0, UPT, UR14, 0x2, UPT ;  /* 0x000000020e00788c */ /* 0x000fe2000bf05270 */
[----:B------:R-:W2:Y:S01]  /*0bf0*/  S2R R4, SR_CTAID.X ;  /* 0x0000000000047919 */ /* 0x000ea20000002500 */
[----:B------:R-:W-:Y:S01]  /*0c00*/  ULDC UR7, c[0x0][0x28c] ;  /* 0x0000a30000077ab9 */ /* 0x000fe20000000800 */
[----:B------:R-:W-:Y:S01]  /*0c10*/  UMOV UR5, URZ ;  /* 0x0000003f00057c82 */ /* 0x000fe20008000000 */
[----:B------:R-:W-:Y:S02]  /*0c20*/  UIADD3 UR7, UR7, 0x1f, URZ ;  /* 0x0000001f07077890 */ /* 0x000fe4000fffe03f */
[----:B------:R-:W-:Y:S01]  /*0c30*/  PLOP3.LUT P0, PT, PT, PT, UP0, 0x80, 0x0 ;  /* 0x000000000000781c */ /* 0x000fe20003f0f008 */
[----:B------:R-:W-:Y:S01]  /*0c40*/  UMOV UR4, URZ ;  /* 0x0000003f00047c82 */ /* 0x000fe20008000000 */
[----:B------:R-:W-:Y:S01]  /*0c50*/  ULDC.64 UR18, c[0x0][0x650] ;  /* 0x0001940000127ab9 */ /* 0x000fe20000000a00 */
[----:B------:R-:W-:-:S04]  /*0c60*/  USHF.R.S32.HI UR10, URZ, 0x1f, UR7 ;  /* 0x0000001f3f0a7899 */ /* 0x000fc80008011407 */
[----:B------:R-:W-:-:S04]  /*0c70*/  ULEA.HI UR10, UR10, UR7, URZ, 0x5 ;  /* 0x000000070a0a7291 */ /* 0x000fc8000f8f283f */
[----:B------:R-:W-:Y:S01]  /*0c80*/  USHF.R.S32.HI UR14, URZ, 0x5, UR10 ;  /* 0x000000053f0e7899 */ /* 0x000fe2000801140a */
[----:B0-----:R-:W-:-:S13]  /*0c90*/  ISETP.NE.AND P2, PT, R0, 0x1, PT ;  /* 0x000000010000780c */ /* 0x001fda0003f45270 */
[----:B------:R-:W2:Y:S01]  /*0ca0*/  @P2 LDC R9, c[0x0][0x10] ;  /* 0x00000400ff092b82 */ /* 0x000ea20000000800 */
[----:B-1----:R-:W-:Y:S02]  /*0cb0*/  @P2 IMAD.MOV.U32 R6, RZ, RZ, R12 ;  /* 0x000000ffff062224 */ /* 0x002fe400078e000c */
[----:B------:R-:W-:-:S05]  /*0cc0*/  @P2 IMAD.MOV.U32 R7, RZ, RZ, RZ ;  /* 0x000000ffff072224 */ /* 0x000fca00078e00ff */
[----:B------:R-:W0:Y:S01]  /*0cd0*/  @!P2 LDC R11, c[0x0][0xc] ;  /* 0x00000300ff0bab82 */ /* 0x000e220000000800 */
[----:B------:R-:W-:Y:S01]  /*0ce0*/  ULDC UR8, c[0x0][0xc] ;  /* 0x0000030000087ab9 */ /* 0x000fe20000000800 */
[----:B------:R-:W-:Y:S01]  /*0cf0*/  ULDC UR9, c[0x0][0x10] ;  /* 0x0000040000097ab9 */ /* 0x000fe20000000800 */
[----:B------:R-:W-:Y:S01]  /*0d00*/  ULDC UR7, c[0x0][0x14] ;  /* 0x0000050000077ab9 */ /* 0x000fe20000000800 */
[----:B------:R-:W-:-:S04]  /*0d10*/  UIMAD.WIDE.U32 UR8, UR8, UR9, URZ ;  /* 0x00000009080872a5 */ /* 0x000fc8000f8e003f */
[----:B------:R-:W-:Y:S02]  /*0d20*/  UIMAD.WIDE.U32 UR20, UR8, UR7, URZ ;  /* 0x00000007081472a5 */ /* 0x000fe4000f8e003f */
[----:B------:R-:W-:-:S04]  /*0d30*/  UIMAD UR15, UR9, UR7, URZ ;  /* 0x00000007090f72a4 */ /* 0x000fc8000f8e023f */
[----:B------:R-:W-:Y:S01]  /*0d40*/  UIADD3 UR15, UR21, UR15, URZ ;  /* 0x0000000f150f7290 */ /* 0x000fe2000fffe03f */
[----:B--2---:R-:W-:-:S04]  /*0d50*/  @P2 IMAD.WIDE.U32 R8, R4, R9, R6 ;  /* 0x0000000904082225 */ /* 0x004fc800078e0006 */
[----:B------:R-:W-:Y:S02]  /*0d60*/  @P2 IMAD.MOV.U32 R13, RZ, RZ, R8 ;  /* 0x000000ffff0d2224 */ /* 0x000fe400078e0008 */
[----:B0-----:R-:W-:-:S04]  /*0d70*/  @!P2 IMAD.WIDE.U32 R6, R11, R12, R4 ;  /* 0x0000000c0b06a225 */ /* 0x001fc800078e0004 */
[----:B------:R-:W-:Y:S02]  /*0d80*/  @P2 IMAD.MOV.U32 R11, RZ, RZ, RZ ;  /* 0x000000ffff0b2224 */ /* 0x000fe400078e00ff */
[----:B------:R-:W-:Y:S02]  /*0d90*/  @!P2 IMAD.MOV.U32 R13, RZ, RZ, R6 ;  /* 0x000000ffff0da224 */ /* 0x000fe400078e0006 */
[----:B------:R-:W-:Y:S02]  /*0da0*/  @P2 IMAD.IADD R10, R9, 0x1, R11 ;  /* 0x00000001090a2824 */ /* 0x000fe400078e020b */
[----:B------:R-:W-:Y:S01]  /*0db0*/  @!P2 IMAD.MOV.U32 R10, RZ, RZ, R7 ;  /* 0x000000ffff0aa224 */ /* 0x000fe200078e0007 */
[----:B------:R0:W-:Y:S01]  /*0dc0*/  STL [R1+0x80], R13 ;  /* 0x0000800d01007387 */ /* 0x0001e20000100800 */
[----:B------:R-:W-:Y:S02]  /*0dd0*/  IMAD.MOV.U32 R18, RZ, RZ, R13 ;  /* 0x000000ffff127224 */ /* 0x000fe400078e000d */
[----:B------:R-:W-:Y:S01]  /*0de0*/  IMAD.MOV.U32 R19, RZ, RZ, R10 ;  /* 0x000000ffff137224 */ /* 0x000fe200078e000a */
[----:B------:R0:W-:Y:S01]  /*0df0*/  STL [R1+0x7c], R10 ;  /* 0x00007c0a01007387 */ /* 0x0001e20000100800 */
[----:B------:R-:W-:Y:S05]  /*0e00*/  @P0 BRA `(.L_x_10) ;  /* 0x0000000000280947 */ /* 0x000fea0003800000 */
[----:B------:R-:W-:Y:S01]  /*0e10*/  IADD3 R18, P0, R18, UR20, RZ ;  /* 0x0000001412127c10 */ /* 0x000fe2000ff1e0ff */
[----:B------:R-:W-:Y:S02]  /*0e20*/  UISETP.GE.U32.AND UP0, UPT, UR14, 0x16, UPT ;  /* 0x000000160e00788c */ /* 0x000fe4000bf06070 */
[----:B------:R-:W-:Y:S01]  /*0e30*/  UIMAD.WIDE.U32 UR4, UR14, -0x45d1745d, URZ ;  /* 0xba2e8ba30e0478a5 */ /* 0x000fe2000f8e003f */
[----:B------:R-:W-:Y:S01]  /*0e40*/  IADD3.X R19, R19, UR15, RZ, P0, !PT ;  /* 0x0000000f13137c10 */ /* 0x000fe200087fe4ff */
[----:B------:R1:W-:Y:S02]  /*0e50*/  STL [R1+0x80], R18 ;  /* 0x0000801201007387 */ /* 0x0003e40000100800 */
[----:B------:R-:W-:Y:S02]  /*0e60*/  USHF.R.U32.HI UR5, URZ, 0x4, UR5 ;  /* 0x000000043f057899 */ /* 0x000fe40008011605 */
[----:B------:R1:W-:Y:S01]  /*0e70*/  STL [R1+0x7c], R19 ;  /* 0x00007c1301007387 */ /* 0x0003e20000100800 */
[----:B------:R-:W-:-:S02]  /*0e80*/  UMOV UR4, URZ ;  /* 0x0000003f00047c82 */ /* 0x000fc40008000000 */
[----:B------:R-:W-:Y:S02]  /*0e90*/  @UP0 ULOP3.LUT UR4, UR5, 0x1, URZ, 0xc0, !UPT ;  /* 0x0000000105040892 */ /* 0x000fe4000f8ec03f */
[----:B------:R-:W-:-:S12]  /*0ea0*/  UIMAD UR5, UR5, -0x16, UR14 ;  /* 0xffffffea050578a4 */ /* 0x000fd8000f8e020e */
.L_x_10:
[----:B------:R-:W-:Y:S01]  /*0eb0*/  IMAD.MOV.U32 R8, RZ, RZ, -0x1 ;  /* 0xffffffffff087424 */ /* 0x000fe200078e00ff */
[----:B------:R-:W-:Y:S01]  /*0ec0*/  ISETP.GE.U32.AND P0, PT, R18, UR18, PT ;  /* 0x0000001212007c0c */ /* 0x000fe2000bf06070 */
[----:B------:R-:W-:Y:S01]  /*0ed0*/  IMAD.MOV.U32 R6, RZ, RZ, -0x1 ;  /* 0xffffffffff067424 */ /* 0x000fe200078e00ff */
[----:B------:R-:W-:Y:S01]  /*0ee0*/  PRMT R0, RZ, 0x7610, R0 ;  /* 0x00007610ff007816 */ /* 0x000fe20000000000 */
[----:B------:R-:W-:Y:S01]  /*0ef0*/  IMAD.MOV.U32 R7, RZ, RZ, -0x1 ;  /* 0xffffffffff077424 */ /* 0x000fe200078e00ff */
[----:B------:R2:W-:Y:S01]  /*0f00*/  STL [R1+0x84], R8 ;  /* 0x0000840801007387 */ /* 0x0005e20000100800 */
[----:B------:R-:W-:-:S03]  /*0f10*/  ISETP.GE.U32.AND.EX P0, PT, R19, UR19, PT, P0 ;  /* 0x0000001313007c0c */ /* 0x000fc6000bf06100 */
[----:B------:R2:W-:Y:S04]  /*0f20*/  STL [R1+0x78], R6 ;  /* 0x0000780601007387 */ /* 0x0005e80000100800 */
[----:B------:R2:W-:Y:S06]  /*0f30*/  STL [R1+0x88], R7 ;  /* 0x0000880701007387 */ /* 0x0005ec0000100800 */
[----:B------:R-:W-:Y:S05]  /*0f40*/  @P0 BRA `(.L_x_11) ;  /* 0x0000000400680947 */ /* 0x000fea0003800000 */
[----:B------:R-:W3:Y:S01]  /*0f50*/  LDC.64 R14, c[0x0][0x628] ;  /* 0x00018a00ff0e7b82 */ /* 0x000ee20000000a00 */
[----:B--2---:R-:W-:Y:S02]  /*0f60*/  IMAD.MOV.U32 R6, RZ, RZ, R18 ;  /* 0x000000ffff067224 */ /* 0x004fe400078e0012 */
[----:B------:R-:W-:-:S05]  /*0f70*/  IMAD.MOV.U32 R7, RZ, RZ, R19 ;  /* 0x000000ffff077224 */ /* 0x000fca00078e0013 */
[----:B------:R-:W2:Y:S08]  /*0f80*/  LDC R0, c[0x0][0x630] ;  /* 0x00018c00ff007b82 */ /* 0x000eb00000000800 */
[----:B------:R-:W4:Y:S01]  /*0f90*/  LDC.64 R16, c[0x0][0x620] ;  /* 0x00018800ff107b82 */ /* 0x000f220000000a00 */
[----:B---3--:R-:W-:-:S04]  /*0fa0*/  ISETP.NE.U32.AND P0, PT, R14, RZ, PT ;  /* 0x000000ff0e00720c */ /* 0x008fc80003f05070 */
[----:B------:R-:W-:-:S13]  /*0fb0*/  ISETP.NE.AND.EX P0, PT, R15, RZ, PT, P0 ;  /* 0x000000ff0f00720c */ /* 0x000fda0003f05300 */
[----:B--2-4-:R-:W-:Y:S05]  /*0fc0*/  @!P0 BRA `(.L_x_12) ;  /* 0x0000000000288947 */ /* 0x014fea0003800000 */
[----:B------:R-:W2:Y:S02]  /*0fd0*/  LDC R11, c[0x0][0x634] ;  /* 0x00018d00ff0b7b82 */ /* 0x000ea40000000800 */
[----:B--2---:R-:W-:-:S05]  /*0fe0*/  IADD3 R11, P0, R18, R11, RZ ;  /* 0x0000000b120b7210 */ /* 0x004fca0007f1e0ff */
[----:B0-----:R-:W-:-:S04]  /*0ff0*/  IMAD.X R13, RZ, RZ, R19, P0 ;  /* 0x000000ffff0d7224 */ /* 0x001fc800000e0613 */
[----:B------:R-:W-:-:S04]  /*1000*/  IMAD.WIDE.U32 R6, R13, R14, RZ ;  /* 0x0000000e0d067225 */ /* 0x000fc800078e00ff */
[----:B------:R-:W-:-:S04]  /*1010*/  IMAD.WIDE.U32 R8, P0, R11, R15, R6 ;  /* 0x0000000f0b087225 */ /* 0x000fc80007800006 */
[----:B------:R-:W-:-:S04]  /*1020*/  IMAD.WIDE.U32 R6, R11, R14, RZ ;  /* 0x0000000e0b067225 */ /* 0x000fc800078e00ff */
[----:B------:R-:W-:Y:S01]  /*1030*/  IMAD.X R11, RZ, RZ, RZ, P0 ;  /* 0x000000ffff0b7224 */ /* 0x000fe200000e06ff */
[----:B------:R-:W-:Y:S01]  /*1040*/  IADD3 RZ, P0, R7, R8, RZ ;  /* 0x0000000807ff7210 */ /* 0x000fe20007f1e0ff */
[----:B------:R-:W-:-:S04]  /*1050*/  IMAD.MOV.U32 R10, RZ, RZ, R9 ;  /* 0x000000ffff0a7224 */ /* 0x000fc800078e0009 */
[----:B------:R-:W-:-:S08]  /*1060*/  IMAD.WIDE.U32.X R6, R13, R15, R10, P0 ;  /* 0x0000000f0d067225 */ /* 0x000fd000000e040a */
.L_x_12:
[-CC-:B------:R-:W-:Y:S01]  /*1070*/  SHF.R.U64 R25, R6, R0.reuse, R7.reuse ;  /* 0x0000000006197219 */ /* 0x180fe20000001207 */
[----:B0-----:R-:W0:Y:S01]  /*1080*/  LDC R10, c[0x0][0x618] ;  /* 0x00018600ff0a7b82 */ /* 0x001e220000000800 */
[----:B------:R-:W-:Y:S01]  /*1090*/  SHF.R.U32.HI R5, RZ, R0, R7 ;  /* 0x00000000ff057219 */ /* 0x000fe20000011607 */
[----:B------:R-:W-:Y:S01]  /*10a0*/  IMAD.MOV.U32 R6, RZ, RZ, R18 ;  /* 0x000000ffff067224 */ /* 0x000fe200078e0012 */
[----:B------:R-:W-:Y:S01]  /*10b0*/  IADD3 R9, P0, RZ, -R25, RZ ;  /* 0x80000019ff097210 */ /* 0x000fe20007f1e0ff */
[----:B------:R-:W-:Y:S01]  /*10c0*/  IMAD.MOV.U32 R7, RZ, RZ, R19 ;  /* 0x000000ffff077224 */ /* 0x000fe200078e0013 */
[----:B------:R-:W-:Y:S01]  /*10d0*/  I2FP.F32.U32 R0, R4 ;  /* 0x0000000400007245 */ /* 0x000fe20000201000 */
[----:B------:R-:W-:Y:S02]  /*10e0*/  ULDC UR7, c[0x0][0x150] ;  /* 0x0000540000077ab9 */ /* 0x000fe40000000800 */
[----:B------:R-:W2:Y:S01]  /*10f0*/  LDC.64 R22, c[0x0][0x640] ;  /* 0x00019000ff167b82 */ /* 0x000ea20000000a00 */
[----:B------:R-:W-:-:S02]  /*1100*/  IMAD.X R11, RZ, RZ, ~R5, P0 ;  /* 0x000000ffff0b7224 */ /* 0x000fc400000e0e05 */
[----:B------:R-:W-:Y:S01]  /*1110*/  FMUL R0, R0, UR7 ;  /* 0x0000000700007c20 */ /* 0x000fe20008400000 */
[----:B------:R-:W-:Y:S01]  /*1120*/  IMAD.WIDE.U32 R6, R9, R16, R6 ;  /* 0x0000001009067225 */ /* 0x000fe200078e0006 */
[----:B------:R-:W-:-:S03]  /*1130*/  ULDC UR7, c[0x0][0x154] ;  /* 0x0000550000077ab9 */ /* 0x000fc60000000800 */
[----:B------:R-:W-:Y:S01]  /*1140*/  IMAD R8, R11, R16, RZ ;  /* 0x000000100b087224 */ /* 0x000fe200078e02ff */
[----:B------:R-:W3:Y:S01]  /*1150*/  LDC R5, c[0x0][0x144] ;  /* 0x00005100ff057b82 */ /* 0x000ee20000000800 */
[----:B------:R-:W4:Y:S02]  /*1160*/  F2I.U32.TRUNC.NTZ R0, R0 ;  /* 0x0000000000007305 */ /* 0x000f24000020f000 */
[----:B------:R-:W-:-:S04]  /*1170*/  IMAD R9, R9, R17, R8 ;  /* 0x0000001109097224 */ /* 0x000fc800078e0208 */
[----:B------:R-:W-:Y:S01]  /*1180*/  IMAD.IADD R7, R7, 0x1, R9 ;  /* 0x0000000107077824 */ /* 0x000fe200078e0209 */
[----:B------:R-:W5:Y:S01]  /*1190*/  LDC R16, c[0x0][0x608] ;  /* 0x00018200ff107b82 */ /* 0x000f620000000800 */
[----:B------:R-:W-:-:S03]  /*11a0*/  IMAD.MOV.U32 R9, RZ, RZ, -0x1 ;  /* 0xffffffffff097424 */ /* 0x000fc600078e00ff */
[--C-:B0-----:R-:W-:Y:S02]  /*11b0*/  SHF.R.U64 R14, R6, R10, R7.reuse ;  /* 0x0000000a060e7219 */ /* 0x101fe40000001207 */
[----:B------:R-:W-:Y:S02]  /*11c0*/  I2FP.F32.U32 R6, R12 ;  /* 0x0000000c00067245 */ /* 0x000fe40000201000 */
[----:B------:R-:W0:Y:S01]  /*11d0*/  LDC R20, c[0x0][0x658] ;  /* 0x00019600ff147b82 */ /* 0x000e220000000800 */
[----:B--2---:R-:W-:Y:S01]  /*11e0*/  ISETP.NE.U32.AND P0, PT, R22, RZ, PT ;  /* 0x000000ff1600720c */ /* 0x004fe20003f05070 */
[----:B----4-:R-:W-:Y:S02]  /*11f0*/  IMAD.MOV R8, RZ, RZ, -R0 ;  /* 0x000000ffff087224 */ /* 0x010fe400078e0a00 */
[----:B------:R-:W-:Y:S01]  /*1200*/  FMUL R6, R6, UR7 ;  /* 0x0000000706067c20 */ /* 0x000fe20008400000 */
[----:B------:R-:W-:Y:S02]  /*1210*/  SHF.R.U32.HI R7, RZ, R10, R7 ;  /* 0x0000000aff077219 */ /* 0x000fe40000011607 */
[----:B------:R-:W-:Y:S01]  /*1220*/  ISETP.NE.AND.EX P0, PT, R23, RZ, PT, P0 ;  /* 0x000000ff1700720c */ /* 0x000fe20003f05300 */
[----:B------:R2:W4:Y:S01]  /*1230*/  F2I.U32.TRUNC.NTZ R13, R6 ;  /* 0x00000006000d7305 */ /* 0x000522000020f000 */
[----:B------:R-:W2:Y:S01]  /*1240*/  LDC R15, c[0x0][0x148] ;  /* 0x00005200ff0f7b82 */ /* 0x000ea20000000800 */
[----:B---3--:R-:W-:-:S07]  /*1250*/  IMAD R0, R5, R8, R4 ;  /* 0x0000000805007224 */ /* 0x008fce00078e0204 */
[----:B-1----:R-:W1:Y:S01]  /*1260*/  LDC R18, c[0x0][0x600] ;  /* 0x00018000ff127b82 */ /* 0x002e620000000800 */
[-CC-:B-----5:R-:W-:Y:S02]  /*1270*/  SHF.R.U64 R26, R14, R16.reuse, R7.reuse ;  /* 0x000000100e1a7219 */ /* 0x1a0fe40000001207 */
[----:B------:R-:W-:Y:S01]  /*1280*/  SHF.R.U32.HI R5, RZ, R16, R7 ;  /* 0x00000010ff057219 */ /* 0x000fe20000011607 */
[----:B------:R-:W-:-:S04]  /*1290*/  IMAD.MOV.U32 R7, RZ, RZ, 0x1 ;  /* 0x00000001ff077424 */ /* 0x000fc800078e00ff */
[----:B------:R-:W3:Y:S01]  /*12a0*/  LDC R19, c[0x0][0x648] ;  /* 0x00019200ff137b82 */ /* 0x000ee20000000800 */
[-C--:B0-----:R-:W-:Y:S02]  /*12b0*/  SHF.L.U32 R4, R9, R20.reuse, RZ ;  /* 0x0000001409047219 */ /* 0x081fe400000006ff */
[--C-:B------:R-:W-:Y:S02]  /*12c0*/  SHF.R.U64 R16, R26, R20, R5.reuse ;  /* 0x000000141a107219 */ /* 0x100fe40000001205 */
[----:B------:R-:W-:Y:S02]  /*12d0*/  LOP3.LUT R11, RZ, R4, RZ, 0x33, !PT ;  /* 0x00000004ff0b7212 */ /* 0x000fe400078e33ff */
[-C--:B------:R-:W-:Y:S01]  /*12e0*/  SHF.R.U32.HI R5, RZ, R20.reuse, R5 ;  /* 0x00000014ff057219 */ /* 0x080fe20000011605 */
[----:B------:R-:W0:Y:S01]  /*12f0*/  LDC R21, c[0x0][0x638] ;  /* 0x00018e00ff157b82 */ /* 0x000e220000000800 */
[----:B------:R-:W-:Y:S01]  /*1300*/  SHF.L.U32 R10, R7, R20, RZ ;  /* 0x00000014070a7219 */ /* 0x000fe200000006ff */
[----:B------:R-:W-:-:S06]  /*1310*/  IMAD.MOV.U32 R4, RZ, RZ, R16 ;  /* 0x000000ffff047224 */ /* 0x000fcc00078e0010 */
[----:B------:R-:W0:Y:S01]  /*1320*/  LDC R24, c[0x0][0x610] ;  /* 0x00018400ff187b82 */ /* 0x000e220000000800 */
[----:B--2-4-:R-:W-:Y:S05]  /*1330*/  @!P0 BRA `(.L_x_13) ;  /* 0x0000000000288947 */ /* 0x014fea0003800000 */
[----:B------:R-:W2:Y:S02]  /*1340*/  LDC R9, c[0x0][0x64c] ;  /* 0x00019300ff097b82 */ /* 0x000ea40000000800 */
[----:B--2---:R-:W-:-:S05]  /*1350*/  IADD3 R9, P0, R16, R9, RZ ;  /* 0x0000000910097210 */ /* 0x004fca0007f1e0ff */
[----:B------:R-:W-:-:S04]  /*1360*/  IMAD.X R17, RZ, RZ, R5, P0 ;  /* 0x000000ffff117224 */ /* 0x000fc800000e0605 */
[----:B------:R-:W-:-:S04]  /*1370*/  IMAD.WIDE.U32 R4, R17, R22, RZ ;  /* 0x0000001611047225 */ /* 0x000fc800078e00ff */
[----:B------:R-:W-:-:S04]  /*1380*/  IMAD.WIDE.U32 R6, P0, R9, R23, R4 ;  /* 0x0000001709067225 */ /* 0x000fc80007800004 */
[----:B------:R-:W-:-:S04]  /*1390*/  IMAD.WIDE.U32 R4, R9, R22, RZ ;  /* 0x0000001609047225 */ /* 0x000fc800078e00ff */
[----:B------:R-:W-:Y:S01]  /*13a0*/  IMAD.X R9, RZ, RZ, RZ, P0 ;  /* 0x000000ffff097224 */ /* 0x000fe200000e06ff */
[----:B------:R-:W-:Y:S01]  /*13b0*/  IADD3 RZ, P0, R5, R6, RZ ;  /* 0x0000000605ff7210 */ /* 0x000fe20007f1e0ff */
[----:B------:R-:W-:-:S04]  /*13c0*/  IMAD.MOV.U32 R8, RZ, RZ, R7 ;  /* 0x000000ffff087224 */ /* 0x000fc800078e0007 */
[----:B------:R-:W-:-:S08]  /*13d0*/  IMAD.WIDE.U32.X R4, R17, R23, R8, P0 ;  /* 0x0000001711047225 */ /* 0x000fd000000e0408 */
.L_x_13:
[----:B---3--:R-:W-:Y:S01]  /*13e0*/  SHF.R.U64 R4, R4, R19, R5 ;  /* 0x0000001304047219 */ /* 0x008fe20000001205 */
[----:B-1----:R-:W-:Y:S01]  /*13f0*/  VIADD R5, R18, 0xffffffff ;  /* 0xffffffff12057836 */ /* 0x002fe20000000000 */
[----:B------:R-:W-:Y:S01]  /*1400*/  LOP3.LUT R11, R26, R11, RZ, 0xc0, !PT ;  /* 0x0000000b1a0b7212 */ /* 0x000fe200078ec0ff */
[----:B------:R-:W-:Y:S02]  /*1410*/  IMAD.MOV R13, RZ, RZ, -R13 ;  /* 0x000000ffff0d7224 */ /* 0x000fe400078e0a0d */
[----:B------:R-:W-:Y:S01]  /*1420*/  IMAD.MOV R6, RZ, RZ, -R4 ;  /* 0x000000ffff067224 */ /* 0x000fe200078e0a04 */
[----:B------:R-:W-:Y:S01]  /*1430*/  LOP3.LUT R14, R14, R5, RZ, 0xc0, !PT ;  /* 0x000000050e0e7212 */ /* 0x000fe200078ec0ff */
[----:B------:R-:W-:Y:S02]  /*1440*/  @P2 IMAD R0, R15, R13, R12 ;  /* 0x0000000d0f002224 */ /* 0x000fe400078e020c */
[----:B------:R-:W-:Y:S02]  /*1450*/  IMAD R11, R10, R4, R11 ;  /* 0x000000040a0b7224 */ /* 0x000fe400078e020b */
[----:B0-----:R-:W-:-:S02]  /*1460*/  IMAD R5, R6, R21, R16 ;  /* 0x0000001506057224 */ /* 0x001fc400078e0210 */
[----:B------:R-:W-:Y:S02]  /*1470*/  IMAD R4, R11, R24, R0 ;  /* 0x000000180b047224 */ /* 0x000fe400078e0200 */
[----:B------:R-:W-:Y:S02]  /*1480*/  IMAD R5, R5, R18, R14 ;  /* 0x0000001205057224 */ /* 0x000fe400078e020e */
[----:B------:R-:W-:-:S03]  /*1490*/  IMAD.MOV.U32 R0, RZ, RZ, 0x1 ;  /* 0x00000001ff007424 */ /* 0x000fc600078e00ff */
[----:B------:R-:W-:Y:S02]  /*14a0*/  SEL R6, R5, R4, !P2 ;  /* 0x0000000405067207 */ /* 0x000fe40005000000 */
[----:B------:R-:W-:-:S03]  /*14b0*/  SEL R4, R4, R5, !P2 ;  /* 0x0000000504047207 */ /* 0x000fc60005000000 */
[----:B------:R3:W-:Y:S04]  /*14c0*/  STL [R1+0x88], R6 ;  /* 0x0000880601007387 */ /* 0x0007e80000100800 */
[----:B------:R3:W-:Y:S04]  /*14d0*/  STL [R1+0x78], R25 ;  /* 0x0000781901007387 */ /* 0x0007e80000100800 */
[----:B------:R3:W-:Y:S02]  /*14e0*/  STL [R1+0x84], R4 ;  /* 0x0000840401007387 */ /* 0x0007e40000100800 */
.L_x_11:
[----:B------:R-:W-:Y:S05]  /*14f0*/  @!P1 BRA `(.L_x_14) ;  /* 0x000000d8009c9947 */ /* 0x000fea0003800000 */
[----:B------:R-:W-:-:S06]  /*1500*/  UISETP.GT.U32.AND UP0, UPT, UR12, 0x1, UPT ;  /* 0x000000010c00788c */ /* 0x000fcc000bf04070 */
[----:B------:R-:W-:-:S13]  /*1510*/  PLOP3.LUT P0, PT, PT, PT, UP0, 0x80, 0x0 ;  /* 0x000000000000781c */ /* 0x000fda0003f0f008 */
[----:B------:R-:W-:Y:S05]  /*1520*/  @P0 EXIT ;  /* 0x000000000000094d */ /* 0x000fea0003800000 */
.L_x_15:
[----:B------:R-:W-:-:S08]  /*1530*/  NOP ;  /* 0x0000000000007918 */ /* 0x000fd00000000000 */
[----:B------:R-:W4:Y:S02]  /*1540*/  USETMAXREG.TRY_ALLOC.CTAPOOL UP0, 0xe8 ;  /* 0x000000e8000079c8 */ /* 0x000f240008000600 */
[----:B----4-:R-:W-:-:S13]  /*1550*/  PLOP3.LUT P0, PT, PT, PT, UP0, 0x80, 0x0 ;  /* 0x000000000000781c */ /* 0x010fda0003f0f008 */
[----:B------:R-:W-:Y:S05]  /*1560*/  @!P0 BRA `(.L_x_15) ;  /* 0xfffffffc00f08947 */ /* 0x000fea000383ffff */
[----:B------:R-:W-:-:S13]  /*1570*/  LOP3.LUT P0, RZ, R0, 0xff, RZ, 0xc0, !PT ;  /* 0x000000ff00ff7812 */ /* 0x000fda000780c0ff */
[----:B------:R-:W-:Y:S05]  /*1580*/  @!P0 EXIT ;  /* 0x000000000000894d */ /* 0x000fea0003800000 */
[----:B------:R-:W4:Y:S01]  /*1590*/  S2UR UR6, SR_CgaCtaId ;  /* 0x00000000000679c3 */ /* 0x000f220000008800 */
[----:B------:R-:W-:Y:S01]  /*15a0*/  SHF.R.S32.HI R0, RZ, 0x1f, R3 ;  /* 0x0000001fff007819 */ /* 0x000fe20000011403 */
[----:B------:R-:W-:Y:S01]  /*15b0*/  UIADD3 UR7, UR17, -0x1, URZ ;  /* 0xffffffff11077890 */ /* 0x000fe2000fffe03f */
[----:B------:R-:W-:Y:S02]  /*15c0*/  UMOV UR12, 0x400 ;  /* 0x00000400000c7882 */ /* 0x000fe40000000000 */
[CC--:B------:R-:W-:Y:S01]  /*15d0*/  LEA.HI R2, R0.reuse, R3.reuse, RZ, 0x2 ;  /* 0x0000000300027211 */ /* 0x0c0fe200078f10ff */
[----:B------:R-:W-:Y:S01]  /*15e0*/  UISETP.LT.AND UP0, UPT, UR14, 0x1, UPT ;  /* 0x000000010e00788c */ /* 0x000fe2000bf01270 */
[----:B------:R-:W-:Y:S01]  /*15f0*/  LEA.HI R0, R0, R3, RZ, 0x5 ;  /* 0x0000000300007211 */ /* 0x000fe200078f28ff */
[----:B------:R-:W-:Y:S01]  /*1600*/  ULOP3.LUT UR27, UR13, 0x1, URZ, 0xfc, !UPT ;  /* 0x000000010d1b7892 */ /* 0x000fe2000f8efc3f */
[--C-:B---3--:R-:W-:Y:S01]  /*1610*/  SHF.R.S32.HI R4, RZ, 0x2, R2.reuse ;  /* 0x00000002ff047819 */ /* 0x108fe20000011402 */
[----:B------:R-:W-:Y:S01]  /*1620*/  USEL UR16, UR14, 0x1, UP0 ;  /* 0x000000010e107887 */ /* 0x000fe20008000000 */
[----:B------:R-:W-:Y:S01]  /*1630*/  SHF.R.S32.HI R5, RZ, 0x1f, R2 ;  /* 0x0000001fff057819 */ /* 0x000fe20000011402 */
[----:B------:R-:W-:-:S02]  /*1640*/  UISETP.NE.AND UP0, UPT, UR7, URZ, UPT ;  /* 0x0000003f0700728c */ /* 0x000fc4000bf05270 */
[----:B------:R-:W-:Y:S01]  /*1650*/  USHF.L.U32 UR28, UR14, 0x1, URZ ;  /* 0x000000010e1c7899 */ /* 0x000fe2000800063f */
[----:B------:R-:W-:Y:S01]  /*1660*/  LEA.HI R5, R5, R4, RZ, 0x3 ;  /* 0x0000000405057211 */ /* 0x000fe200078f18ff */
[----:B------:R-:W-:Y:S02]  /*1670*/  UIADD3 UR16, -UR16, UR14, URZ ;  /* 0x0000000e10107290 */ /* 0x000fe4000fffe13f */
[----:B------:R-:W-:Y:S01]  /*1680*/  USEL UR30, URZ, 0x1, UP0 ;  /* 0x000000013f1e7887 */ /* 0x000fe20008000000 */
[----:B------:R-:W-:Y:S01]  /*1690*/  LOP3.LUT R5, R5, 0xfffffff8, RZ, 0xc0, !PT ;  /* 0xfffffff805057812 */ /* 0x000fe200078ec0ff */
[----:B----4-:R-:W-:-:S04]  /*16a0*/  ULEA UR12, UR6, UR12, 0x18 ;  /* 0x0000000c060c7291 */ /* 0x010fc8000f8ec03f */
[----:B------:R-:W-:Y:S01]  /*16b0*/  IMAD.IADD R2, R4, 0x1, -R5 ;  /* 0x0000000104027824 */ /* 0x000fe200078e0a05 */
[----:B------:R-:W-:Y:S01]  /*16c0*/  USHF.L.U32 UR6, UR7, 0x3, URZ ;  /* 0x0000000307067899 */ /* 0x000fe2000800063f */
[----:B------:R-:W-:Y:S01]  /*16d0*/  SHF.R.S32.HI R5, RZ, 0x5, R0 ;  /* 0x00000005ff057819 */ /* 0x000fe20000011400 */
[----:B------:R-:W-:Y:S02]  /*16e0*/  UIADD3 UR29, UR12, 0x170, URZ ;  /* 0x000001700c1d7890 */ /* 0x000fe4000fffe03f */
[----:B------:R-:W-:Y:S01]  /*16f0*/  ULOP3.LUT UR6, UR6, 0x8, URZ, 0xc0, !UPT ;  /* 0x0000000806067892 */ /* 0x000fe2000f8ec03f */
[--C-:B------:R-:W-:Y:S01]  /*1700*/  SHF.R.S32.HI R3, RZ, 0x1f, R2.reuse ;  /* 0x0000001fff037819 */ /* 0x100fe20000011402 */
[C-C-:B------:R-:W-:Y:S01]  /*1710*/  IMAD R0, R5.reuse, -0x10, -R2.reuse ;  /* 0xfffffff005007824 */ /* 0x140fe200078e0a02 */
[----:B------:R-:W-:Y:S02]  /*1720*/  ULEA UR17, UR17, UR29, 0x3 ;  /* 0x0000001d11117291 */ /* 0x000fe4000f8e183f */
[----:B------:R-:W-:Y:S01]  /*1730*/  ULOP3.LUT UR31, UR6, 0x8, URZ, 0x3c, !UPT ;  /* 0x00000008061f7892 */ /* 0x000fe2000f8e3c3f */
[----:B------:R-:W-:Y:S01]  /*1740*/  IMAD.WIDE R2, R5, 0x10, R2 ;  /* 0x0000001005027825 */ /* 0x000fe200078e0202 */
[----:B------:R-:W-:-:S03]  /*1750*/  ULOP3.LUT UR18, UR6, 0x18, URZ, 0x3c, !UPT ;  /* 0x0000001806127892 */ /* 0x000fc6000f8e3c3f */
[----:B------:R-:W-:Y:S02]  /*1760*/  ULDC UR6, c[0x0][0x284] ;  /* 0x0000a10000067ab9 */ /* 0x000fe40000000800 */
[----:B------:R-:W-:-:S05]  /*1770*/  VIADD R0, R0, UR6 ;  /* 0x0000000600007c36 */ /* 0x000fca0008000000 */
[----:B------:R3:W-:Y:S04]  /*1780*/  STL [R1+0x8c], R0 ;  /* 0x00008c0001007387 */ /* 0x0007e80000100800 */
[----:B------:R3:W-:Y:S02]  /*1790*/  STL.64 [R1+0x90], R2 ;  /* 0x0000900201007387 */ /* 0x0007e40000100a00 */
.L_x_298:
[----:B---3--:R-:W-:Y:S01]  /*17a0*/  IMAD.U32 R0, RZ, RZ, UR30 ;  /* 0x0000001eff007e24 */ /* 0x008fe2000f8e00ff */
[----:B0-2---:R-:W3:Y:S01]  /*17b0*/  LDC R2, c[0x0][0x28c] ;  /* 0x0000a300ff027b82 */ /* 0x005ee20000000800 */
[----:B------:R-:W-:Y:S01]  /*17c0*/  UMOV UR6, URZ ;  /* 0x0000003f00067c82 */ /* 0x000fe20008000000 */
[----:B------:R-:W-:Y:S02]  /*17d0*/  UMOV UR19, UR5 ;  /* 0x0000000500137c82 */ /* 0x000fe40008000000 */
[----:B------:R-:W-:-:S04]  /*17e0*/  SHF.L.U32 R0, R0, 0x1f, RZ ;  /* 0x0000001f00007819 */ /* 0x000fc800000006ff */
[----:B----4-:R-:W4:Y:S01]  /*17f0*/  SYNCS.PHASECHK.TRANS64.TRYWAIT P0, [UR17+-0x8], R0 ;  /* 0xfffff800ff0075a7 */ /* 0x010f220008000151 */
[----:B---3--:R-:W-:Y:S01]  /*1800*/  ISETP.GE.AND P1, PT, R2, 0x1, PT ;  /* 0x000000010200780c */ /* 0x008fe20003f26270 */
[----:B----4-:R-:W-:-:S12]  /*1810*/  @!P0 BRA `(.L_x_16) ;  /* 0x000000f0007c8947 */ /* 0x010fd80003800000 */
.L_x_338:
[----:B------:R4:W-:Y:S01]  /*1820*/  STL [R1+0x74], RZ ;  /* 0x000074ff01007387 */ /* 0x0009e20000100800 */
[----:B------:R-:W-:Y:S01]  /*1830*/  UMOV UR7, URZ ;  /* 0x0000003f00077c82 */ /* 0x000fe20008000000 */
[----:B------:R-:W-:Y:S01]  /*1840*/  UMOV UR8, URZ ;  /* 0x0000003f00087c82 */ /* 0x000fe20008000000 */
[----:B---3--:R-:W-:Y:S01]  /*1850*/  IMAD.MOV.U32 R0, RZ, RZ, RZ ;  /* 0x000000ffff007224 */ /* 0x008fe200078e00ff */
[----:B------:R4:W-:Y:S01]  /*1860*/  STL [R1+0x70], RZ ;  /* 0x000070ff01007387 */ /* 0x0009e20000100800 */
[----:B------:R-:W-:Y:S02]  /*1870*/  CS2R R2, SRZ ;  /* 0x0000000000027805 */ /* 0x000fe4000001ff00 */
[----:B------:R-:W-:Y:S02]  /*1880*/  CS2R R4, SRZ ;  /* 0x0000000000047805 */ /* 0x000fe4000001ff00 */
[----:B--2---:R-:W-:Y:S01]  /*1890*/  CS2R R6, SRZ ;  /* 0x0000000000067805 */ /* 0x004fe2000001ff00 */
[----:B------:R4:W-:Y:S01]  /*18a0*/  STL [R1+0x6c], RZ ;  /* 0x00006cff01007387 */ /* 0x0009e20000100800 */
[----:B------:R-:W-:-:S02]  /*18b0*/  CS2R R8, SRZ ;  /* 0x0000000000087805 */ /* 0x000fc4000001ff00 */
[----:B0-----:R-:W-:Y:S02]  /*18c0*/  CS2R R10, SRZ ;  /* 0x00000000000a7805 */ /* 0x001fe4000001ff00 */
[----:B------:R-:W-:Y:S01]  /*18d0*/  CS2R R12, SRZ ;  /* 0x00000000000c7805 */ /* 0x000fe2000001ff00 */
[----:B------:R4:W-:Y:S01]  /*18e0*/  STL [R1+0x68], RZ ;  /* 0x000068ff01007387 */ /* 0x0009e20000100800 */
[----:B------:R-:W-:Y:S02]  /*18f0*/  CS2R R14, SRZ ;  /* 0x00000000000e7805 */ /* 0x000fe4000001ff00 */
[----:B------:R-:W-:Y:S02]  /*1900*/  CS2R R16, SRZ ;  /* 0x0000000000107805 */ /* 0x000fe4000001ff00 */
[----:B-1----:R-:W-:Y:S01]  /*1910*/  CS2R R18, SRZ ;  /* 0x0000000000127805 */ /* 0x002fe2000001ff00 */
[----:B------:R4:W-:Y:S01]  /*1920*/  STL [R1+0x64], RZ ;  /* 0x000064ff01007387 */ /* 0x0009e20000100800 */
[----:B------:R-:W-:-:S02]  /*1930*/  CS2R R20, SRZ ;  /* 0x0000000000147805 */ /* 0x000fc4000001ff00 */
[----:B------:R-:W-:Y:S02]  /*1940*/  CS2R R22, SRZ ;  /* 0x0000000000167805 */ /* 0x000fe4000001ff00 */
[----:B------:R-:W-:Y:S01]  /*1950*/  CS2R R152, SRZ ;  /* 0x0000000000987805 */ /* 0x000fe2000001ff00 */
[----:B------:R4:W-:Y:S01]  /*1960*/  STL [R1+0x60], RZ ;  /* 0x000060ff01007387 */ /* 0x0009e20000100800 */
[----:B------:R-:W-:Y:S02]  /*1970*/  CS2R R154, SRZ ;  /* 0x00000000009a7805 */ /* 0x000fe4000001ff00 */
[----:B------:R-:W-:Y:S02]  /*1980*/  CS2R R156, SRZ ;  /* 0x00000000009c7805 */ /* 0x000fe4000001ff00 */
[----:B------:R-:W-:Y:S01]  /*1990*/  CS2R R158, SRZ ;  /* 0x00000000009e7805 */ /* 0x000fe2000001ff00 */
        /* <DEDUP_REMOVED lines=45> */
[----:B------:R-:W-:Y:S01]  /*1c70*/  IMAD.MOV.U32 R226, RZ, RZ, RZ ;  /* 0x000000ffffe27224 */ /* 0x000fe200078e00ff */
[----:B------:R-:W-:Y:S01]  /*1c80*/  CS2R R24, SRZ ;  /* 0x0000000000187805 */ /* 0x000fe2000001ff00 */
[----:B------:R-:W-:Y:S01]  /*1c90*/  IMAD.U32 R227, RZ, RZ, UR4 ;  /* 0x00000004ffe37e24 */ /* 0x000fe2000f8e00ff */
[----:B------:R4:W-:Y:S01]  /*1ca0*/  STL [R1+0x2c], RZ ;  /* 0x00002cff01007387 */ /* 0x0009e20000100800 */
[----:B------:R-:W-:Y:S02]  /*1cb0*/  CS2R R26, SRZ ;  /* 0x00000000001a7805 */ /* 0x000fe4000001ff00 */
[----:B------:R-:W-:-:S02]  /*1cc0*/  CS2R R28, SRZ ;  /* 0x00000000001c7805 */ /* 0x000fc4000001ff00 */
[----:B------:R-:W-:Y:S01]  /*1cd0*/  CS2R R30, SRZ ;  /* 0x00000000001e7805 */ /* 0x000fe2000001ff00 */
[----:B------:R4:W-:Y:S01]  /*1ce0*/  STL [R1+0x28], RZ ;  /* 0x000028ff01007387 */ /* 0x0009e20000100800 */
[----:B------:R-:W-:Y:S02]  /*1cf0*/  CS2R R32, SRZ ;  /* 0x0000000000207805 */ /* 0x000fe4000001ff00 */
[----:B------:R-:W-:Y:S02]  /*1d00*/  CS2R R34, SRZ ;  /* 0x0000000000227805 */ /* 0x000fe4000001ff00 */
[----:B------:R-:W-:Y:S01]  /*1d10*/  CS2R R36, SRZ ;  /* 0x0000000000247805 */ /* 0x000fe2000001ff00 */
        /* <DEDUP_REMOVED lines=36> */
[----:B------:R4:W-:Y:S01]  /*1f60*/  STL [R1], RZ ;  /* 0x000000ff01007387 */ /* 0x0009e20000100800 */
[----:B------:R-:W-:Y:S02]  /*1f70*/  CS2R R92, SRZ ;  /* 0x00000000005c7805 */ /* 0x000fe4000001ff00 */
[----:B------:R-:W-:Y:S02]  /*1f80*/  CS2R R94, SRZ ;  /* 0x00000000005e7805 */ /* 0x000fe4000001ff00 */
[----:B------:R-:W-:Y:S02]  /*1f90*/  CS2R R96, SRZ ;  /* 0x0000000000607805 */ /* 0x000fe4000001ff00 */
[----:B------:R-:W-:Y:S02]  /*1fa0*/  CS2R R98, SRZ ;  /* 0x0000000000627805 */ /* 0x000fe4000001ff00 */
[----:B------:R-:W-:-:S02]  /*1fb0*/  CS2R R100, SRZ ;  /* 0x0000000000647805 */ /* 0x000fc4000001ff00 */
[----:B------:R-:W-:Y:S02]  /*1fc0*/  CS2R R102, SRZ ;  /* 0x0000000000667805 */ /* 0x000fe4000001ff00 */
        /* <DEDUP_REMOVED lines=23> */
[----:B------:R-:W-:Y:S01]  /*2140*/  CS2R R150, SRZ ;  /* 0x0000000000967805 */ /* 0x000fe2000001ff00 */
[----:B----4-:R-:W-:Y:S06]  /*2150*/  @!P1 BRA `(.L_x_17) ;  /* 0x0000001000609947 */ /* 0x010fec0003800000 */
[----:B------:R-:W-:-:S06]  /*2160*/  UISETP.NE.AND UP0, UPT, UR27, 0x3, UPT ;  /* 0x000000031b00788c */ /* 0x000fcc000bf05270 */
[----:B------:R-:W-:-:S13]  /*2170*/  PLOP3.LUT P1, PT, PT, PT, UP0, 0x80, 0x0 ;  /* 0x000000000000781c */ /* 0x000fda0003f2f008 */
[----:B------:R-:W-:Y:S05]  /*2180*/  @!P1 BRA `(.L_x_18) ;  /* 0x0000000000049947 */ /* 0x000fea0003800000 */
[----:B------:R-:W-:Y:S01]  /*2190*/  BPT.TRAP 0x1 ;  /* 0x000000040000795c */ /* 0x000fe20000300000 */
.L_x_18:
[----:B------:R-:W-:Y:S01]  /*21a0*/  ULEA UR6, UR5, UR12, 0x3 ;  /* 0x0000000c05067291 */ /* 0x000fe2000f8e183f */
[----:B------:R-:W-:-:S05]  /*21b0*/  IMAD.U32 R0, RZ, RZ, UR4 ;  /* 0x00000004ff007e24 */ /* 0x000fca000f8e00ff */
[----:B------:R-:W-:-:S04]  /*21c0*/  SHF.L.U32 R0, R0, 0x1f, RZ ;  /* 0x0000001f00007819 */ /* 0x000fc800000006ff */
[----:B------:R0:W1:Y:S01]  /*21d0*/  SYNCS.PHASECHK.TRANS64.TRYWAIT P0, [UR6], R0 ;  /* 0x00000000ff0075a7 */ /* 0x0000620008000146 */
[----:B------:R-:W-:Y:S05]  /*21e0*/  @!P1 BRA `(.L_x_19) ;  /* 0x0000000000049947 */ /* 0x000fea0003800000 */
[----:B------:R-:W-:Y:S01]  /*21f0*/  BPT.TRAP 0x1 ;  /* 0x000000040000795c */ /* 0x000fe20000300000 */
.L_x_19:
[----:B-1----:R-:W-:Y:S05]  /*2200*/  @P0 BRA `(.L_x_20) ;  /* 0x0000000000080947 */ /* 0x002fea0003800000 */
[----:B------:R-:W1:Y:S02]  /*2210*/  SYNCS.PHASECHK.TRANS64.TRYWAIT P0, [UR6], R0 ;  /* 0x00000000ff0075a7 */ /* 0x000e640008000146 */
[----:B-1----:R-:W-:Y:S05]  /*2220*/  @!P0 BRA `(.L_x_21) ;  /* 0x000000e800108947 */ /* 0x002fea0003800000 */
.L_x_20:
[----:B------:R2:W-:Y:S01]  /*2230*/  STL [R1+0x74], RZ ;  /* 0x000074ff01007387 */ /* 0x0005e20000100800 */
[----:B------:R-:W-:Y:S01]  /*2240*/  UIADD3 UR7, UR12, 0xb280, URZ ;  /* 0x0000b2800c077890 */ /* 0x000fe2000fffe03f */
[----:B------:R-:W-:Y:S01]  /*2250*/  WARPGROUP.ARRIVE ;  /* 0x00000000000079c5 */ /* 0x000fe20000000000 */
[----:B------:R-:W-:Y:S01]  /*2260*/  UIADD3 UR6, UR12, 0x280, URZ ;  /* 0x000002800c067890 */ /* 0x000fe2000fffe03f */
[----:B------:R2:W-:Y:S01]  /*2270*/  STL [R1+0x70], RZ ;  /* 0x000070ff01007387 */ /* 0x0005e20000100800 */
[----:B------:R-:W-:Y:S01]  /*2280*/  USHF.R.U32.HI UR7, URZ, 0x4, UR7 ;  /* 0x000000043f077899 */ /* 0x000fe20008011607 */
[----:B01----:R-:W-:Y:S01]  /*2290*/  IMAD.MOV.U32 R0, RZ, RZ, RZ ;  /* 0x000000ffff007224 */ /* 0x003fe200078e00ff */
[----:B------:R-:W-:Y:S01]  /*22a0*/  USHF.R.U32.HI UR6, URZ, 0x4, UR6 ;  /* 0x000000043f067899 */ /* 0x000fe20008011606 */
[----:B------:R2:W-:Y:S01]  /*22b0*/  STL [R1+0x6c], RZ ;  /* 0x00006cff01007387 */ /* 0x0005e20000100800 */
[----:B------:R-:W-:Y:S01]  /*22c0*/  ULOP3.LUT UR7, UR7, 0x3fff, URZ, 0xc0, !UPT ;  /* 0x00003fff07077892 */ /* 0x000fe2000f8ec03f */
[----:B------:R-:W-:Y:S01]  /*22d0*/  CS2R R2, SRZ ;  /* 0x0000000000027805 */ /* 0x000fe2000001ff00 */
[----:B------:R-:W-:Y:S01]  /*22e0*/  ULOP3.LUT UR6, UR6, 0x3fff, URZ, 0xc0, !UPT ;  /* 0x00003fff06067892 */ /* 0x000fe2000f8ec03f */
[----:B------:R2:W-:Y:S01]  /*22f0*/  STL [R1+0x68], RZ ;  /* 0x000068ff01007387 */ /* 0x0005e20000100800 */
[----:B------:R-:W-:Y:S01]  /*2300*/  ULOP3.LUT UR7, UR7, 0x10000, URZ, 0xfc, !UPT ;  /* 0x0001000007077892 */ /* 0x000fe2000f8efc3f */
[----:B------:R-:W-:Y:S01]  /*2310*/  CS2R R4, SRZ ;  /* 0x0000000000047805 */ /* 0x000fe2000001ff00 */
[----:B------:R-:W-:Y:S01]  /*2320*/  ULOP3.LUT UR6, UR6, 0x10000, URZ, 0xfc, !UPT ;  /* 0x0001000006067892 */ /* 0x000fe2000f8efc3f */
[----:B------:R2:W-:Y:S01]  /*2330*/  STL [R1+0x64], RZ ;  /* 0x000064ff01007387 */ /* 0x0005e20000100800 */
[----:B------:R-:W-:Y:S01]  /*2340*/  ULEA UR10, UR5, UR7, 0x9 ;  /* 0x00000007050a7291 */ /* 0x000fe2000f8e483f */
[----:B------:R-:W-:Y:S01]  /*2350*/  CS2R R6, SRZ ;  /* 0x0000000000067805 */ /* 0x000fe2000001ff00 */
[----:B------:R-:W-:Y:S01]  /*2360*/  ULEA UR8, UR5, UR6, 0x7 ;  /* 0x0000000605087291 */ /* 0x000fe2000f8e383f */
[----:B------:R2:W-:Y:S01]  /*2370*/  STL [R1+0x60], RZ ;  /* 0x000060ff01007387 */ /* 0x0005e20000100800 */
[----:B------:R-:W-:Y:S01]  /*2380*/  ULDC UR7, c[0x0][0x50c] ;  /* 0x0001430000077ab9 */ /* 0x000fe20000000800 */
[----:B------:R-:W-:Y:S01]  /*2390*/  UMOV UR9, 0xc0000010 ;  /* 0xc000001000097882 */ /* 0x000fe20000000000 */
[----:B------:R-:W-:Y:S01]  /*23a0*/  UISETP.NE.AND UP0, UPT, UR7, 0x1, UPT ;  /* 0x000000010700788c */ /* 0x000fe2000bf05270 */
[----:B------:R2:W-:Y:S01]  /*23b0*/  STL [R1+0x5c], RZ ;  /* 0x00005cff01007387 */ /* 0x0005e20000100800 */
[----:B------:R-:W-:Y:S01]  /*23c0*/  UMOV UR11, 0xc0000010 ;  /* 0xc0000010000b7882 */ /* 0x000fe20000000000 */
[----:B------:R-:W-:Y:S01]  /*23d0*/  UMOV UR6, 0x1 ;  /* 0x0000000100067882 */ /* 0x000fe20000000000 */
[----:B------:R-:W-:Y:S01]  /*23e0*/  USEL UR7, URZ, 0x1, UP0 ;  /* 0x000000013f077887 */ /* 0x000fe20008000000 */
[----:B------:R2:W-:Y:S01]  /*23f0*/  STL [R1+0x58], RZ ;  /* 0x000058ff01007387 */ /* 0x0005e20000100800 */
[----:B------:R-:W-:Y:S01]  /*2400*/  QGMMA.64x256x32.F32.E4M3.E4M3 R24, gdesc[UR8], RZ, !UPT, gsb0 ;  /* 0x03e00000081879f3 */ /* 0x000fe2000c0008ff */
[----:B------:R-:W-:-:S02]  /*2410*/  CS2R R8, SRZ ;  /* 0x0000000000087805 */ /* 0x000fc4000001ff00 */
[----:B------:R-:W-:Y:S01]  /*2420*/  CS2R R10, SRZ ;  /* 0x00000000000a7805 */ /* 0x000fe2000001ff00 */
[----:B------:R2:W-:Y:S01]  /*2430*/  STL [R1+0x54], RZ ;  /* 0x000054ff01007387 */ /* 0x0005e20000100800 */
[----:B------:R-:W-:Y:S02]  /*2440*/  ISETP.NE.AND P0, PT, RZ, UR7, PT ;  /* 0x00000007ff007c0c */ /* 0x000fe4000bf05270 */
        /* <DEDUP_REMOVED lines=56> */
[----:B------:R-:W-:Y:S01]  /*27d0*/  CS2R R224, SRZ ;  /* 0x0000000000e07805 */ /* 0x000fe2000001ff00 */
[----:B------:R-:W-:Y:S01]  /*27e0*/  IMAD.MOV.U32 R226, RZ, RZ, RZ ;  /* 0x000000ffffe27224 */ /* 0x000fe200078e00ff */
[----:B------:R2:W-:Y:S04]  /*27f0*/  STL [R1+0x18], RZ ;  /* 0x000018ff01007387 */ /* 0x0005e80000100800 */
[----:B------:R2:W-:Y:S04]  /*2800*/  STL [R1+0x14], RZ ;  /* 0x000014ff01007387 */ /* 0x0005e80000100800 */
[----:B------:R2:W-:Y:S04]  /*2810*/  STL [R1+0x10], RZ ;  /* 0x000010ff01007387 */ /* 0x0005e80000100800 */
[----:B------:R2:W-:Y:S04]  /*2820*/  STL [R1+0xc], RZ ;  /* 0x00000cff01007387 */ /* 0x0005e80000100800 */
[----:B------:R2:W-:Y:S04]  /*2830*/  STL [R1+0x8], RZ ;  /* 0x000008ff01007387 */ /* 0x0005e80000100800 */
[----:B------:R2:W-:Y:S04]  /*2840*/  STL [R1+0x4], RZ ;  /* 0x000004ff01007387 */ /* 0x0005e80000100800 */
[----:B------:R2:W-:Y:S01]  /*2850*/  STL [R1], RZ ;  /* 0x000000ff01007387 */ /* 0x0005e20000100800 */
[----:B------:R-:W-:Y:S05]  /*2860*/  @!P0 BRA `(.L_x_22) ;  /* 0x0000000800808947 */ /* 0x000fea0003800000 */
[----:B------:R-:W-:Y:S02]  /*2870*/  WARPGROUP.DEPBAR.LE gsb0, 0x0 ;  /* 0x00008000000079c5 */ /* 0x000fe40000010000 */
[----:B------:R-:W-:-:S01]  /*2880*/  FADD R227, RZ, R122 ;  /* 0x0000007affe37221 */ /* 0x000fc20000000000 */
[----:B------:R-:W-:Y:S01]  /*2890*/  FADD R226, RZ, R24 ;  /* 0x00000018ffe27221 */ /* 0x000fe20000000000 */
[----:B------:R-:W-:-:S01]  /*28a0*/  FADD R225, RZ, R25 ;  /* 0x00000019ffe17221 */ /* 0x000fc20000000000 */
[----:B------:R-:W-:Y:S01]  /*28b0*/  FADD R224, RZ, R26 ;  /* 0x0000001affe07221 */ /* 0x000fe20000000000 */
[----:B------:R-:W-:-:S01]  /*28c0*/  FADD R223, RZ, R27 ;  /* 0x0000001bffdf7221 */ /* 0x000fc20000000000 */
[----:B------:R0:W-:Y:S01]  /*28d0*/  STL [R1], R227 ;  /* 0x000000e301007387 */ /* 0x0001e20000100800 */
[----:B------:R-:W-:-:S01]  /*28e0*/  FADD R222, RZ, R28 ;  /* 0x0000001cffde7221 */ /* 0x000fc20000000000 */
[----:B------:R-:W-:Y:S01]  /*28f0*/  FADD R221, RZ, R29 ;  /* 0x0000001dffdd7221 */ /* 0x000fe20000000000 */
[----:B------:R-:W-:-:S01]  /*2900*/  FADD R220, RZ, R30 ;  /* 0x0000001effdc7221 */ /* 0x000fc20000000000 */
[----:B------:R-:W-:Y:S01]  /*2910*/  FADD R219, RZ, R31 ;  /* 0x0000001fffdb7221 */ /* 0x000fe20000000000 */
[----:B------:R-:W-:-:S01]  /*2920*/  FADD R218, RZ, R32 ;  /* 0x00000020ffda7221 */ /* 0x000fc20000000000 */
[----:B------:R-:W-:Y:S01]  /*2930*/  FADD R217, RZ, R33 ;  /* 0x00000021ffd97221 */ /* 0x000fe20000000000 */
[----:B------:R-:W-:-:S01]  /*2940*/  FADD R216, RZ, R34 ;  /* 0x00000022ffd87221 */ /* 0x000fc20000000000 */
[----:B------:R-:W-:Y:S01]  /*2950*/  FADD R215, RZ, R35 ;  /* 0x00000023ffd77221 */ /* 0x000fe20000000000 */
[----:B------:R-:W-:-:S01]  /*2960*/  FADD R214, RZ, R36 ;  /* 0x00000024ffd67221 */ /* 0x000fc20000000000 */
[----:B0-----:R-:W-:Y:S01]  /*2970*/  FADD R227, RZ, R123 ;  /* 0x0000007bffe37221 */ /* 0x001fe20000000000 */
[----:B------:R-:W-:-:S01]  /*2980*/  FADD R213, RZ, R37 ;  /* 0x00000025ffd57221 */ /* 0x000fc20000000000 */
[----:B------:R-:W-:Y:S01]  /*2990*/  FADD R212, RZ, R38 ;  /* 0x00000026ffd47221 */ /* 0x000fe20000000000 */
[----:B------:R-:W-:-:S01]  /*29a0*/  FADD R211, RZ, R39 ;  /* 0x00000027ffd37221 */ /* 0x000fc20000000000 */
[----:B------:R-:W-:Y:S01]  /*29b0*/  FADD R210, RZ, R40 ;  /* 0x00000028ffd27221 */ /* 0x000fe20000000000 */
[----:B------:R0:W-:Y:S01]  /*29c0*/  STL [R1+0x4], R227 ;  /* 0x000004e301007387 */ /* 0x0001e20000100800 */
        /* <DEDUP_REMOVED lines=93> */
[----:B------:R-:W-:Y:S01]  /*2fa0*/  UMOV UR6, URZ ;  /* 0x0000003f00067c82 */ /* 0x000fe20008000000 */
[----:B0-----:R-:W-:-:S05]  /*2fb0*/  FADD R227, RZ, R130 ;  /* 0x00000082ffe37221 */ /* 0x001fca0000000000 */
[----:B------:R0:W-:Y:S02]  /*2fc0*/  STL [R1+0x20], R227 ;  /* 0x000020e301007387 */ /* 0x0001e40000100800 */
        /* <DEDUP_REMOVED lines=42> */
.L_x_22:
[----:B------:R-:W-:-:S04]  /*3270*/  UIADD3 UR19, UR5, 0x1, URZ ;  /* 0x0000000105137890 */ /* 0x000fc8000fffe03f */
[----:B------:R-:W-:-:S04]  /*3280*/  UISETP.NE.AND UP0, UPT, UR19, 0x16, UPT ;  /* 0x000000161300788c */ /* 0x000fc8000bf05270 */
[----:B------:R-:W-:Y:S02]  /*3290*/  USEL UR8, URZ, 0x1, UP0 ;  /* 0x000000013f087887 */ /* 0x000fe40008000000 */
[----:B------:R-:W-:Y:S02]  /*32a0*/  USEL UR19, UR19, URZ, UP0 ;  /* 0x0000003f13137287 */ /* 0x000fe40008000000 */
[----:B------:R-:W-:-:S06]  /*32b0*/  ULOP3.LUT UR8, UR4, UR8, URZ, 0x3c, !UPT ;  /* 0x0000000804087292 */ /* 0x000fcc000f8e3c3f */
[----:B0-----:R-:W-:Y:S01]  /*32c0*/  IMAD.U32 R227, RZ, RZ, UR8 ;  /* 0x00000008ffe37e24 */ /* 0x001fe2000f8e00ff */
[----:B------:R-:W-:-:S06]  /*32d0*/  UMOV UR8, 0x1 ;  /* 0x0000000100087882 */ /* 0x000fcc0000000000 */
.L_x_17:
[----:B------:R-:W-:-:S06]  /*32e0*/  UISETP.GE.AND UP0, UPT, UR16, 0x1, UPT ;  /* 0x000000011000788c */ /* 0x000fcc000bf06270 */
[----:B------:R-:W-:-:S13]  /*32f0*/  PLOP3.LUT P0, PT, PT, PT, UP0, 0x80, 0x0 ;  /* 0x000000000000781c */ /* 0x000fda0003f0f008 */
[----:B------:R-:W-:Y:S05]  /*3300*/  @!P0 BRA `(.L_x_23) ;  /* 0x0000001000708947 */ /* 0x000fea0003800000 */
[----:B------:R-:W-:Y:S01]  /*3310*/  IMAD.U32 R228, RZ, RZ, UR16 ;  /* 0x00000010ffe47e24 */ /* 0x000fe2000f8e00ff */
[----:B------:R-:W-:Y:S01]  /*3320*/  UMOV UR24, UR5 ;  /* 0x0000000500187c82 */ /* 0x000fe20008000000 */
[----:B------:R-:W-:-:S05]  /*3330*/  ULDC UR32, c[0x0][0x50c] ;  /* 0x0001430000207ab9 */ /* 0x000fca0000000800 */
.L_x_31:
[----:B------:R-:W-:-:S06]  /*3340*/  UISETP.NE.AND UP0, UPT, UR27, 0x3, UPT ;  /* 0x000000031b00788c */ /* 0x000fcc000bf05270 */
[----:B------:R-:W-:-:S13]  /*3350*/  PLOP3.LUT P1, PT, PT, PT, UP0, 0x80, 0x0 ;  /* 0x000000000000781c */ /* 0x000fda0003f2f008 */
[----:B01----:R-:W-:Y:S05]  /*3360*/  @!P1 BRA `(.L_x_24) ;  /* 0x0000000000049947 */ /* 0x003fea0003800000 */
[----:B------:R-:W-:Y:S01]  /*3370*/  BPT.TRAP 0x1 ;  /* 0x000000040000795c */ /* 0x000fe20000300000 */
.L_x_24:
[----:B------:R-:W-:Y:S01]  /*3380*/  ULEA UR9, UR19, UR12, 0x3 ;  /* 0x0000000c13097291 */ /* 0x000fe2000f8e183f */
[----:B------:R-:W-:-:S08]  /*3390*/  SHF.L.U32 R229, R227, 0x1f, RZ ;  /* 0x0000001fe3e57819 */ /* 0x000fd000000006ff */
[----:B------:R0:W1:Y:S01]  /*33a0*/  SYNCS.PHASECHK.TRANS64.TRYWAIT P0, [UR9], R229 ;  /* 0x000000e5ff0075a7 */ /* 0x0000620008000149 */
[----:B------:R-:W-:Y:S05]  /*33b0*/  @!P1 BRA `(.L_x_25) ;  /* 0x0000000000049947 */ /* 0x000fea0003800000 */
[----:B------:R-:W-:Y:S01]  /*33c0*/  BPT.TRAP 0x1 ;  /* 0x000000040000795c */ /* 0x000fe20000300000 */
.L_x_25:
[----:B-1----:R-:W-:Y:S05]  /*33d0*/  @P0 BRA `(.L_x_26) ;  /* 0x0000000000080947 */ /* 0x002fea0003800000 */
[----:B------:R-:W1:Y:S02]  /*33e0*/  SYNCS.PHASECHK.TRANS64.TRYWAIT P0, [UR9], R229 ;  /* 0x000000e5ff0075a7 */ /* 0x000e640008000149 */
[----:B-1----:R-:W-:Y:S05]  /*33f0*/  @!P0 BRA `(.L_x_27) ;  /* 0x000000d400b48947 */ /* 0x002fea0003800000 */
.L_x_26:
[----:B------:R-:W-:Y:S01]  /*3400*/  UIADD3 UR9, UR12, 0x280, URZ ;  /* 0x000002800c097890 */ /* 0x000fe2000fffe03f */
[----:B------:R-:W-:Y:S01]  /*3410*/  WARPGROUP.ARRIVE ;  /* 0x00000000000079c5 */ /* 0x000fe20000000000 */
[----:B------:R-:W-:Y:S02]  /*3420*/  UIADD3 UR10, UR12, 0xb280, URZ ;  /* 0x0000b2800c0a7890 */ /* 0x000fe4000fffe03f */
[----:B------:R-:W-:Y:S02]  /*3430*/  UISETP.NE.AND UP0, UPT, UR7, URZ, UPT ;  /* 0x0000003f0700728c */ /* 0x000fe4000bf05270 */
[----:B------:R-:W-:Y:S02]  /*3440*/  USHF.R.U32.HI UR9, URZ, 0x4, UR9 ;  /* 0x000000043f097899 */ /* 0x000fe40008011609 */
[----:B------:R-:W-:Y:S02]  /*3450*/  USHF.R.U32.HI UR10, URZ, 0x4, UR10 ;  /* 0x000000043f0a7899 */ /* 0x000fe4000801160a */
[----:B------:R-:W-:-:S02]  /*3460*/  USEL UR8, UR8, URZ, !UP0 ;  /* 0x0000003f08087287 */ /* 0x000fc4000c000000 */
[----:B------:R-:W-:Y:S02]  /*3470*/  ULOP3.LUT UR9, UR9, 0x3fff, URZ, 0xc0, !UPT ;  /* 0x00003fff09097892 */ /* 0x000fe4000f8ec03f */
[----:B------:R-:W-:Y:S02]  /*3480*/  ULOP3.LUT UR10, UR10, 0x3fff, URZ, 0xc0, !UPT ;  /* 0x00003fff0a0a7892 */ /* 0x000fe4000f8ec03f */
[----:B------:R-:W-:Y:S02]  /*3490*/  UISETP.NE.U32.AND UP0, UPT, UR8, URZ, UPT ;  /* 0x0000003f0800728c */ /* 0x000fe4000bf05070 */
[----:B------:R-:W-:Y:S02]  /*34a0*/  ULOP3.LUT UR8, UR9, 0x10000, URZ, 0xfc, !UPT ;  /* 0x0001000009087892 */ /* 0x000fe4000f8efc3f */
[----:B------:R-:W-:Y:S02]  /*34b0*/  ULOP3.LUT UR10, UR10, 0x10000, URZ, 0xfc, !UPT ;  /* 0x000100000a0a7892 */ /* 0x000fe4000f8efc3f */
[----:B------:R-:W-:-:S02]  /*34c0*/  ULEA UR8, UR19, UR8, 0x7 ;  /* 0x0000000813087291 */ /* 0x000fc4000f8e383f */
[----:B------:R-:W-:Y:S01]  /*34d0*/  ULEA UR10, UR19, UR10, 0x9 ;  /* 0x0000000a130a7291 */ /* 0x000fe2000f8e483f */
[----:B------:R-:W-:Y:S01]  /*34e0*/  UMOV UR9, 0xc0000010 ;  /* 0xc000001000097882 */ /* 0x000fe20000000000 */
[----:B------:R-:W-:Y:S01]  /*34f0*/  UMOV UR11, 0xc0000010 ;  /* 0xc0000010000b7882 */ /* 0x000fe20000000000 */
[----:B------:R-:W-:-:S06]  /*3500*/  UIADD3 UR6, UR6, 0x1, URZ ;  /* 0x0000000106067890 */ /* 0x000fcc000fffe03f */
[----:B------:R-:W-:Y:S01]  /*3510*/  QGMMA.64x256x32.F32.E4M3.E4M3 R24, gdesc[UR8], R24, UP0, gsb0 ;  /* 0x03e00000081879f3 */ /* 0x000fe2000b800818 */
[----:B------:R-:W-:-:S04]  /*3520*/  UISETP.NE.AND UP0, UPT, UR6, UR32, UPT ;  /* 0x000000200600728c */ /* 0x000fc8000bf05270 */
[----:B------:R-:W-:-:S06]  /*3530*/  USEL UR7, URZ, 0x1, UP0 ;  /* 0x000000013f077887 */ /* 0x000fcc0008000000 */
[----:B------:R-:W-:Y:S01]  /*3540*/  ISETP.NE.AND P0, PT, RZ, UR7, PT ;  /* 0x00000007ff007c0c */ /* 0x000fe2000bf05270 */
[----:B------:R-:W-:-:S12]  /*3550*/  WARPGROUP.DEPBAR.LE gsb0, 0x1 ;  /* 0x00008000000079c5 */ /* 0x000fd80000010100 */
[----:B------:R-:W-:Y:S05]  /*3560*/  @!P0 BRA `(.L_x_28) ;  /* 0x0000000c00808947 */ /* 0x000fea0003800000 */
[----:B------:R-:W-:Y:S02]  /*3570*/  WARPGROUP.DEPBAR.LE gsb0, 0x0 ;  /* 0x00008000000079c5 */ /* 0x000fe40000010000 */
[----:B------:R-:W-:-:S01]  /*3580*/  FADD R226, R24, R226 ;  /* 0x000000e218e27221 */ /* 0x000fc20000000000 */
[----:B------:R-:W-:Y:S01]  /*3590*/  FADD R225, R25, R225 ;  /* 0x000000e119e17221 */ /* 0x000fe20000000000 */
[----:B------:R1:W-:Y:S01]  /*35a0*/  STL [R1+0x9c], R227 ;  /* 0x00009ce301007387 */ /* 0x0003e20000100800 */
[----:B------:R-:W-:-:S01]  /*35b0*/  FADD R224, R26, R224 ;  /* 0x000000e01ae07221 */ /* 0x000fc20000000000 */
[----:B------:R-:W-:Y:S01]  /*35c0*/  FADD R223, R27, R223 ;  /* 0x000000df1bdf7221 */ /* 0x000fe20000000000 */
[----:B------:R-:W-:-:S01]  /*35d0*/  FADD R222, R28, R222 ;  /* 0x000000de1cde7221 */ /* 0x000fc20000000000 */
[----:B------:R-:W-:Y:S01]  /*35e0*/  FADD R221, R29, R221 ;  /* 0x000000dd1ddd7221 */ /* 0x000fe20000000000 */
[----:B-1----:R-:W3:Y:S04]  /*35f0*/  LDL.LU R227, [R1+0x30] ;  /* 0x0000300001e37983 */ /* 0x002ee80000300800 */
[----:B------:R1:W-:Y:S01]  /*3600*/  STL [R1+0xa0], R226 ;  /* 0x0000a0e201007387 */ /* 0x0003e20000100800 */
[----:B------:R-:W-:-:S01]  /*3610*/  FADD R220, R30, R220 ;  /* 0x000000dc1edc7221 */ /* 0x000fc20000000000 */
[----:B------:R-:W-:-:S02]  /*3620*/  FADD R219, R31, R219 ;  /* 0x000000db1fdb7221 */ /* 0x000fc40000000000 */
[----:B-1----:R-:W4:Y:S04]  /*3630*/  LDL.LU R226, [R1+0x2c] ;  /* 0x00002c0001e27983 */ /* 0x002f280000300800 */
[----:B------:R1:W-:Y:S01]  /*3640*/  STL [R1+0xa4], R225 ;  /* 0x0000a4e101007387 */ /* 0x0003e20000100800 */
[----:B------:R-:W-:-:S03]  /*3650*/  FADD R218, R32, R218 ;  /* 0x000000da20da7221 */ /* 0x000fc60000000000 */
[----:B-1----:R-:W2:Y:S04]  /*3660*/  LDL.LU R225, [R1+0x28] ;  /* 0x0000280001e17983 */ /* 0x002ea80000300800 */
        /* <DEDUP_REMOVED lines=9> */
[----:B------:R1:W-:Y:S04]  /*3700*/  STL [R1+0xb4], R221 ;  /* 0x0000b4dd01007387 */ /* 0x0003e80000100800 */
        /* <DEDUP_REMOVED lines=12> */
[----:B-1----:R-:W2:Y:S01]  /*37d0*/  LDL.LU R215, [R1] ;  /* 0x0000000001d77983 */ /* 0x002ea20000300800 */
[----:B------:R-:W-:-:S01]  /*37e0*/  FADD R214, R36, R214 ;  /* 0x000000d624d67221 */ /* 0x000fc20000000000 */
[----:B------:R-:W-:Y:S01]  /*37f0*/  FADD R213, R37, R213 ;  /* 0x000000d525d57221 */ /* 0x000fe20000000000 */
[----:B------:R-:W-:-:S01]  /*3800*/  FADD R212, R38, R212 ;  /* 0x000000d426d47221 */ /* 0x000fc20000000000 */
[----:B------:R-:W-:Y:S01]  /*3810*/  FADD R211, R39, R211 ;  /* 0x000000d327d37221 */ /* 0x000fe20000000000 */
[----:B------:R-:W-:-:S01]  /*3820*/  FADD R210, R40, R210 ;  /* 0x000000d228d27221 */ /* 0x000fc20000000000 */
[----:B------:R-:W-:Y:S01]  /*3830*/  STL [R1+0xd0], R214 ;  /* 0x0000d0d601007387 */ /* 0x000fe20000100800 */
        /* <DEDUP_REMOVED lines=11> */
[----:B------:R1:W-:Y:S01]  /*38f0*/  STL [R1+0xdc], R211 ;  /* 0x0000dcd301007387 */ /* 0x0003e20000100800 */
[----:B------:R-:W-:-:S01]  /*3900*/  FADD R200, R50, R200 ;  /* 0x000000c832c87221 */ /* 0x000fc20000000000 */
[----:B------:R-:W-:Y:S01]  /*3910*/  FADD R199, R51, R199 ;  /* 0x000000c733c77221 */ /* 0x000fe20000000000 */
        /* <DEDUP_REMOVED lines=69> */
[----:B-----5:R-:W-:Y:S01]  /*3d70*/  FADD R0, R121, R0 ;  /* 0x0000000079007221 */ /* 0x020fe20000000000 */
[----:B---3--:R-:W-:-:S01]  /*3d80*/  FADD R227, R134, R227 ;  /* 0x000000e386e37221 */ /* 0x008fc20000000000 */
[----:B----4-:R-:W-:Y:S01]  /*3d90*/  FADD R226, R133, R226 ;  /* 0x000000e285e27221 */ /* 0x010fe20000000000 */
[----:B--2---:R-:W-:-:S01]  /*3da0*/  FADD R225, R132, R225 ;  /* 0x000000e184e17221 */ /* 0x004fc20000000000 */
        /* <DEDUP_REMOVED lines=9> */
[----:B------:R-:W-:-:S05]  /*3e40*/  FADD R215, R122, R215 ;  /* 0x000000d77ad77221 */ /* 0x000fca0000000000 */
[----:B------:R2:W-:Y:S04]  /*3e50*/  STL [R1], R215 ;  /* 0x000000d701007387 */ /* 0x0005e80000100800 */
[----:B------:R3:W-:Y:S04]  /*3e60*/  STL [R1+0x4], R216 ;  /* 0x000004d801007387 */ /* 0x0007e80000100800 */
        /* <DEDUP_REMOVED lines=8> */
[----:B-1----:R-:W4:Y:S04]  /*3ef0*/  LDL.LU R211, [R1+0x34] ;  /* 0x0000340001d37983 */ /* 0x002f280000300800 */
[----:B------:R1:W-:Y:S04]  /*3f00*/  STL [R1+0x28], R225 ;  /* 0x000028e101007387 */ /* 0x0003e80000100800 */
[----:B------:R-:W4:Y:S04]  /*3f10*/  LDL.LU R212, [R1+0x38] ;  /* 0x0000380001d47983 */ /* 0x000f280000300800 */
[----:B------:R1:W-:Y:S04]  /*3f20*/  STL [R1+0x2c], R226 ;  /* 0x00002ce201007387 */ /* 0x0003e80000100800 */
[----:B------:R-:W4:Y:S04]  /*3f30*/  LDL.LU R213, [R1+0x3c] ;  /* 0x00003c0001d57983 */ /* 0x000f280000300800 */
[----:B------:R1:W-:Y:S04]  /*3f40*/  STL [R1+0x30], R227 ;  /* 0x000030e301007387 */ /* 0x0003e80000100800 */
[----:B------:R-:W4:Y:S04]  /*3f50*/  LDL.LU R214, [R1+0x40] ;  /* 0x0000400001d67983 */ /* 0x000f280000300800 */
[----:B--2---:R-:W2:Y:S04]  /*3f60*/  LDL.LU R215, [R1+0x44] ;  /* 0x0000440001d77983 */ /* 0x004ea80000300800 */
[----:B---3--:R-:W3:Y:S04]  /*3f70*/  LDL.LU R216, [R1+0x48] ;  /* 0x0000480001d87983 */ /* 0x008ee80000300800 */
[----:B----4-:R-:W4:Y:S04]  /*3f80*/  LDL.LU R217, [R1+0x4c] ;  /* 0x00004c0001d97983 */ /* 0x010f280000300800 */
[----:B0-----:R-:W4:Y:S04]  /*3f90*/  LDL.LU R218, [R1+0x50] ;  /* 0x0000500001da7983 */ /* 0x001f280000300800 */
[----:B------:R-:W4:Y:S04]  /*3fa0*/  LDL.LU R219, [R1+0x54] ;  /* 0x0000540001db7983 */ /* 0x000f280000300800 */
[----:B------:R-:W4:Y:S04]  /*3fb0*/  LDL.LU R220, [R1+0x58] ;  /* 0x0000580001dc7983 */ /* 0x000f280000300800 */
[----:B------:R-:W4:Y:S04]  /*3fc0*/  LDL.LU R221, [R1+0x5c] ;  /* 0x00005c0001dd7983 */ /* 0x000f280000300800 */
[----:B------:R-:W4:Y:S04]  /*3fd0*/  LDL.LU R222, [R1+0x60] ;  /* 0x0000600001de7983 */ /* 0x000f280000300800 */
[----:B------:R-:W4:Y:S04]  /*3fe0*/  LDL.LU R223, [R1+0x64] ;  /* 0x0000640001df7983 */ /* 0x000f280000300800 */
[----:B------:R-:W4:Y:S04]  /*3ff0*/  LDL.LU R224, [R1+0x68] ;  /* 0x0000680001e07983 */ /* 0x000f280000300800 */
[----:B-1----:R-:W4:Y:S04]  /*4000*/  LDL.LU R225, [R1+0x6c] ;  /* 0x00006c0001e17983 */ /* 0x002f280000300800 */
[----:B------:R-:W4:Y:S04]  /*4010*/  LDL.LU R226, [R1+0x70] ;  /* 0x0000700001e27983 */ /* 0x000f280000300800 */
[----:B------:R-:W4:Y:S01]  /*4020*/  LDL.LU R227, [R1+0x74] ;  /* 0x0000740001e37983 */ /* 0x000f220000300800 */
[----:B------:R-:W-:-:S05]  /*4030*/  FADD R211, R135, R211 ;  /* 0x000000d387d37221 */ /* 0x000fca0000000000 */
[----:B------:R0:W-:Y:S01]  /*4040*/  STL [R1+0x34], R211 ;  /* 0x000034d301007387 */ /* 0x0001e20000100800 */
[----:B------:R-:W-:-:S03]  /*4050*/  FADD R212, R136, R212 ;  /* 0x000000d488d47221 */ /* 0x000fc60000000000 */
[----:B0-----:R1:W5:Y:S01]  /*4060*/  LDL.LU R211, [R1+0xdc] ;  /* 0x0000dc0001d37983 */ /* 0x0013620000300800 */
[----:B------:R-:W-:-:S03]  /*4070*/  FADD R213, R137, R213 ;  /* 0x000000d589d57221 */ /* 0x000fc60000000000 */
[----:B------:R0:W-:Y:S01]  /*4080*/  STL [R1+0x38], R212 ;  /* 0x000038d401007387 */ /* 0x0001e20000100800 */
[----:B------:R-:W-:-:S01]  /*4090*/  FADD R214, R138, R214 ;  /* 0x000000d68ad67221 */ /* 0x000fc20000000000 */
[----:B--2---:R-:W-:Y:S02]  /*40a0*/  FADD R215, R139, R215 ;  /* 0x000000d78bd77221 */ /* 0x004fe40000000000 */
[----:B0-----:R1:W5:Y:S01]  /*40b0*/  LDL.LU R212, [R1+0xd8] ;  /* 0x0000d80001d47983 */ /* 0x0013620000300800 */
[----:B---3--:R-:W-:-:S03]  /*40c0*/  FADD R216, R140, R216 ;  /* 0x000000d88cd87221 */ /* 0x008fc60000000000 */
[----:B------:R0:W-:Y:S01]  /*40d0*/  STL [R1+0x3c], R213 ;  /* 0x00003cd501007387 */ /* 0x0001e20000100800 */
[----:B----4-:R-:W-:-:S03]  /*40e0*/  FADD R217, R141, R217 ;  /* 0x000000d98dd97221 */ /* 0x010fc60000000000 */
[----:B0-----:R1:W5:Y:S01]  /*40f0*/  LDL.LU R213, [R1+0xd4] ;  /* 0x0000d40001d57983 */ /* 0x0013620000300800 */
[----:B------:R-:W-:-:S03]  /*4100*/  FADD R218, R142, R218 ;  /* 0x000000da8eda7221 */ /* 0x000fc60000000000 */
[----:B------:R0:W-:Y:S01]  /*4110*/  STL [R1+0x40], R214 ;  /* 0x000040d601007387 */ /* 0x0001e20000100800 */
[----:B------:R-:W-:-:S01]  /*4120*/  FADD R219, R143, R219 ;  /* 0x000000db8fdb7221 */ /* 0x000fc20000000000 */
[----:B------:R-:W-:Y:S02]  /*4130*/  FADD R220, R144, R220 ;  /* 0x000000dc90dc7221 */ /* 0x000fe40000000000 */
[----:B0-----:R1:W5:Y:S04]  /*4140*/  LDL.LU R214, [R1+0xd0] ;  /* 0x0000d00001d67983 */ /* 0x0013680000300800 */
[----:B------:R0:W-:Y:S01]  /*4150*/  STL [R1+0x44], R215 ;  /* 0x000044d701007387 */ /* 0x0001e20000100800 */
[----:B------:R-:W-:-:S01]  /*4160*/  FADD R221, R145, R221 ;  /* 0x000000dd91dd7221 */ /* 0x000fc20000000000 */
[----:B------:R-:W-:-:S02]  /*4170*/  FADD R222, R146, R222 ;  /* 0x000000de92de7221 */ /* 0x000fc40000000000 */
[----:B0-----:R1:W5:Y:S04]  /*4180*/  LDL.LU R215, [R1+0xcc] ;  /* 0x0000cc0001d77983 */ /* 0x0013680000300800 */
[----:B------:R0:W-:Y:S01]  /*4190*/  STL [R1+0x48], R216 ;  /* 0x000048d801007387 */ /* 0x0001e20000100800 */
[----:B------:R-:W-:-:S03]  /*41a0*/  FADD R223, R147, R223 ;  /* 0x000000df93df7221 */ /* 0x000fc60000000000 */
        /* <DEDUP_REMOVED lines=13> */
[----:B------:R0:W-:Y:S04]  /*4280*/  STL [R1+0x5c], R221 ;  /* 0x00005cdd01007387 */ /* 0x0001e80000100800 */
        /* <DEDUP_REMOVED lines=12> */
[----:B0-----:R1:W5:Y:S01]  /*4350*/  LDL.LU R227, [R1+0x9c] ;  /* 0x00009c0001e37983 */ /* 0x0013620000300800 */
[----:B------:R-:W-:-:S05]  /*4360*/  UMOV UR6, URZ ;  /* 0x0000003f00067c82 */ /* 0x000fca0008000000 */
.L_x_28:
[----:B------:R-:W-:Y:S05]  /*4370*/  @!P1 BRA `(.L_x_29) ;  /* 0x0000000000049947 */ /* 0x000fea0003800000 */
[----:B------:R-:W-:Y:S01]  /*4380*/  BPT.TRAP 0x1 ;  /* 0x000000040000795c */ /* 0x000fe20000300000 */
.L_x_29:
[----:B------:R-:W-:Y:S02]  /*4390*/  UISETP.GT.U32.AND UP0, UPT, UR13, 0x1, UPT ;  /* 0x000000010d00788c */ /* 0x000fe4000bf04070 */
[----:B------:R-:W-:-:S04]  /*43a0*/  ULEA UR8, UR24, UR12, 0x3 ;  /* 0x0000000c18087291 */ /* 0x000fc8000f8e183f */
[----:B------:R-:W-:Y:S01]  /*43b0*/  UIADD3 UR8, UR8, 0xb0, URZ ;  /* 0x000000b008087890 */ /* 0x000fe2000fffe03f */
[----:B------:R-:W-:-:S03]  /*43c0*/  PLOP3.LUT P0, PT, PT, PT, UP0, 0x80, 0x0 ;  /* 0x000000000000781c */ /* 0x000fc60003f0f008 */
[----:B------:R-:W-:-:S09]  /*43d0*/  UPRMT UR8, URZ, 0x654, UR8 ;  /* 0x000006543f087896 */ /* 0x000fd20008000008 */
[----:B------:R-:W-:Y:S01]  /*43e0*/  SYNCS.ARRIVE.TRANS64.RED.A1T0 RZ, [UR8], RZ ;  /* 0x000000ffffff79a7 */ /* 0x000fe20008100408 */
[----:B------:R-:W-:Y:S05]  /*43f0*/  @P0 BRA `(.L_x_30) ;  /* 0x0000000000040947 */ /* 0x000fea0003800000 */
[----:B------:R-:W-:Y:S01]  /*4400*/  BPT.TRAP 0x1 ;  /* 0x000000040000795c */ /* 0x000fe20000300000 */
.L_x_30:
[----:B------:R-:W-:Y:S01]  /*4410*/  UIADD3 UR19, UR19, 0x1, URZ ;  /* 0x0000000113137890 */ /* 0x000fe2000fffe03f */
[C---:B------:R-:W-:Y:S01]  /*4420*/  ISETP.GT.AND P0, PT, R228.reuse, 0x1, PT ;  /* 0x00000001e400780c */ /* 0x040fe20003f04270 */
[----:B------:R-:W-:Y:S01]  /*4430*/  UIADD3 UR24, UR24, 0x1, URZ ;  /* 0x0000000118187890 */ /* 0x000fe2000fffe03f */
[----:B------:R-:W-:Y:S01]  /*4440*/  VIADD R228, R228, 0xffffffff ;  /* 0xffffffffe4e47836 */ /* 0x000fe20000000000 */
[----:B------:R-:W-:Y:S02]  /*4450*/  UISETP.NE.AND UP0, UPT, UR19, 0x16, UPT ;  /* 0x000000161300788c */ /* 0x000fe4000bf05270 */
[----:B------:R-:W-:Y:S02]  /*4460*/  UISETP.NE.AND UP1, UPT, UR24, 0x16, UPT ;  /* 0x000000161800788c */ /* 0x000fe4000bf25270 */
[----:B------:R-:W-:Y:S02]  /*4470*/  USEL UR8, URZ, 0x1, UP0 ;  /* 0x000000013f087887 */ /* 0x000fe40008000000 */
[----:B------:R-:W-:-:S02]  /*4480*/  USEL UR19, UR19, URZ, UP0 ;  /* 0x0000003f13137287 */ /* 0x000fc40008000000 */
[----:B------:R-:W-:Y:S02]  /*4490*/  USEL UR24, UR24, URZ, UP1 ;  /* 0x0000003f18187287 */ /* 0x000fe40008800000 */
[----:B-----5:R-:W-:Y:S01]  /*44a0*/  LOP3.LUT R227, R227, UR8, RZ, 0x3c, !PT ;  /* 0x00000008e3e37c12 */ /* 0x020fe2000f8e3cff */
[----:B------:R-:W-:Y:S01]  /*44b0*/  UMOV UR8, 0x1 ;  /* 0x0000000100087882 */ /* 0x000fe20000000000 */
[----:B------:R-:W-:Y:S08]  /*44c0*/  @P0 BRA `(.L_x_31) ;  /* 0xffffffec009c0947 */ /* 0x000ff0000383ffff */
.L_x_23:
[----:B------:R-:W-:-:S04]  /*44d0*/  UISETP.NE.AND UP0, UPT, UR6, URZ, UPT ;  /* 0x0000003f0600728c */ /* 0x000fc8000bf05270 */
[----:B------:R-:W-:-:S06]  /*44e0*/  USEL UR6, URZ, 0x1, !UP0 ;  /* 0x000000013f067887 */ /* 0x000fcc000c000000 */
[----:B------:R-:W-:-:S13]  /*44f0*/  ISETP.NE.AND P0, PT, RZ, UR6, PT ;  /* 0x00000006ff007c0c */ /* 0x000fda000bf05270 */
[----:B------:R-:W-:Y:S05]  /*4500*/  @!P0 BRA `(.L_x_32) ;  /* 0x0000000c00dc8947 */ /* 0x000fea0003800000 */
[----:B------:R-:W3:Y:S04]  /*4510*/  LDL.LU R227, [R1+0x74] ;  /* 0x0000740001e37983 */ /* 0x000ee80000300800 */
[----:B---3--:R3:W-:Y:S04]  /*4520*/  STL [R1+0x9c], R227 ;  /* 0x00009ce301007387 */ /* 0x0087e80000100800 */
[----:B---3--:R-:W3:Y:S04]  /*4530*/  LDL.LU R227, [R1+0x70] ;  /* 0x0000700001e37983 */ /* 0x008ee80000300800 */
        /* <DEDUP_REMOVED lines=55> */
[----:B---3--:R-:W3:Y:S01]  /*48b0*/  LDL.LU R227, [R1] ;  /* 0x0000000001e37983 */ /* 0x008ee20000300800 */
[----:B------:R-:W-:-:S02]  /*48c0*/  WARPGROUP.DEPBAR.LE gsb0, 0x0 ;  /* 0x00008000000079c5 */ /* 0x000fc40000010000 */
[----:B------:R-:W-:Y:S01]  /*48d0*/  FADD R226, R24, R226 ;  /* 0x000000e218e27221 */ /* 0x000fe20000000000 */
        /* <DEDUP_REMOVED lines=97> */
[----:B---3--:R-:W-:-:S05]  /*4ef0*/  FADD R227, R122, R227 ;  /* 0x000000e37ae37221 */ /* 0x008fca0000000000 */
[----:B------:R3:W-:Y:S04]  /*4f00*/  STL [R1], R227 ;  /* 0x000000e301007387 */ /* 0x0007e80000100800 */
[----:B---3--:R-:W3:Y:S02]  /*4f10*/  LDL.LU R227, [R1+0x10c] ;  /* 0x00010c0001e37983 */ /* 0x008ee40000300800 */
[----:B---3--:R-:W-:-:S05]  /*4f20*/  FADD R227, R123, R227 ;  /* 0x000000e37be37221 */ /* 0x008fca0000000000 */
[----:B------:R3:W-:Y:S04]  /*4f30*/  STL [R1+0x4], R227 ;  /* 0x000004e301007387 */ /* 0x0007e80000100800 */
        /* <DEDUP_REMOVED lines=83> */
[----:B------:R3:W-:Y:S02]  /*5470*/  STL [R1+0x74], R227 ;  /* 0x000074e301007387 */ /* 0x0007e40000100800 */
.L_x_32:
[----:B---3--:R-:W-:-:S04]  /*5480*/  IMAD.U32 R227, RZ, RZ, UR31 ;  /* 0x0000001fffe37e24 */ /* 0x008fc8000f8e00ff */
[----:B------:R3:W-:Y:S01]  /*5490*/  SYNCS.ARRIVE.TRANS64.A1T0 RZ, [R227+UR29], RZ ;  /* 0x000000ffe3ff79a7 */ /* 0x0007e2000810001d */
[----:B------:R-:W-:Y:S02]  /*54a0*/  WARPGROUP.DEPBAR.LE gsb0, 0x0 ;  /* 0x00008000000079c5 */ /* 0x000fe40000010000 */
[----:B------:R-:W4:Y:S02]  /*54b0*/  LDC R24, c[0x0][0x28c] ;  /* 0x0000a300ff187b82 */ /* 0x000f240000000800 */
[----:B----4-:R-:W-:-:S13]  /*54c0*/  ISETP.GE.AND P0, PT, R24, 0x1, PT ;  /* 0x000000011800780c */ /* 0x010fda0003f06270 */
[----:B---3--:R-:W-:Y:S05]  /*54d0*/  @!P0 BRA `(.L_x_33) ;  /* 0x0000000000408947 */ /* 0x008fea0003800000 */
[----:B------:R-:W-:-:S06]  /*54e0*/  UISETP.NE.AND UP0, UPT, UR27, 0x3, UPT ;  /* 0x000000031b00788c */ /* 0x000fcc000bf05270 */
[----:B------:R-:W-:-:S13]  /*54f0*/  PLOP3.LUT P0, PT, PT, PT, UP0, 0x80, 0x0 ;  /* 0x000000000000781c */ /* 0x000fda0003f0f008 */
[----:B------:R-:W-:Y:S05]  /*5500*/  @!P0 BRA `(.L_x_34) ;  /* 0x0000000000048947 */ /* 0x000fea0003800000 */
[----:B------:R-:W-:Y:S01]  /*5510*/  BPT.TRAP 0x1 ;  /* 0x000000040000795c */ /* 0x000fe20000300000 */
.L_x_34:
[----:B------:R-:W-:Y:S02]  /*5520*/  UIADD3 UR8, UR16, UR5, URZ ;  /* 0x0000000510087290 */ /* 0x000fe4000fffe03f */
[----:B------:R-:W-:Y:S02]  /*5530*/  UISETP.GT.U32.AND UP0, UPT, UR13, 0x1, UPT ;  /* 0x000000010d00788c */ /* 0x000fe4000bf04070 */
[----:B------:R-:W-:-:S04]  /*5540*/  UIMAD.WIDE.U32 UR6, UR8, -0x45d1745d, URZ ;  /* 0xba2e8ba3080678a5 */ /* 0x000fc8000f8e003f */
[----:B------:R-:W-:Y:S01]  /*5550*/  USHF.R.U32.HI UR6, URZ, 0x4, UR7 ;  /* 0x000000043f067899 */ /* 0x000fe20008011607 */
[----:B------:R-:W-:-:S03]  /*5560*/  PLOP3.LUT P0, PT, PT, PT, UP0, 0x80, 0x0 ;  /* 0x000000000000781c */ /* 0x000fc60003f0f008 */
[----:B------:R-:W-:-:S04]  /*5570*/  UIMAD UR8, UR6, -0x16, UR8 ;  /* 0xffffffea060878a4 */ /* 0x000fc8000f8e0208 */
[----:B------:R-:W-:-:S04]  /*5580*/  ULEA UR8, UR8, UR12, 0x3 ;  /* 0x0000000c08087291 */ /* 0x000fc8000f8e183f */
[----:B------:R-:W-:-:S04]  /*5590*/  UIADD3 UR8, UR8, 0xb0, URZ ;  /* 0x000000b008087890 */ /* 0x000fc8000fffe03f */
[----:B------:R-:W-:-:S09]  /*55a0*/  UPRMT UR8, URZ, 0x654, UR8 ;  /* 0x000006543f087896 */ /* 0x000fd20008000008 */
[----:B------:R-:W-:Y:S01]  /*55b0*/  SYNCS.ARRIVE.TRANS64.RED.A1T0 RZ, [UR8], RZ ;  /* 0x000000ffffff79a7 */ /* 0x000fe20008100408 */
[----:B------:R-:W-:Y:S05]  /*55c0*/  @P0 BRA `(.L_x_33) ;  /* 0x0000000000040947 */ /* 0x000fea0003800000 */
[----:B------:R-:W-:Y:S01]  /*55d0*/  BPT.TRAP 0x1 ;  /* 0x000000040000795c */ /* 0x000fe20000300000 */
.L_x_33:
[----:B------:R-:W3:Y:S01]  /*55e0*/  S2R R25, SR_TID.X ;  /* 0x0000000000197919 */ /* 0x000ee20000002100 */
[----:B------:R-:W-:Y:S01]  /*55f0*/  IMAD.U32 R24, RZ, RZ, UR30 ;  /* 0x0000001eff187e24 */ /* 0x000fe2000f8e00ff */
[----:B------:R-:W-:Y:S01]  /*5600*/  UIADD3 UR5, UR28, UR5, URZ ;  /* 0x000000051c057290 */ /* 0x000fe2000fffe03f */
[----:B------:R-:W4:Y:S01]  /*5610*/  LDC R35, c[0x0][0x288] ;  /* 0x0000a200ff237b82 */ /* 0x000f220000000800 */
[----:B------:R-:W-:Y:S02]  /*5620*/  UISETP.GE.U32.AND UP1, UPT, UR28, 0x16, UPT ;  /* 0x000000161c00788c */ /* 0x000fe4000bf26070 */
[----:B------:R-:W-:Y:S01]  /*5630*/  SHF.L.U32 R24, R24, 0x1f, RZ ;  /* 0x0000001f18187819 */ /* 0x000fe200000006ff */
[----:B------:R-:W-:Y:S02]  /*5640*/  UISETP.GT.U32.AND UP0, UPT, UR5, 0x15, UPT ;  /* 0x000000150500788c */ /* 0x000fe4000bf04070 */
[----:B------:R-:W-:Y:S01]  /*5650*/  UIMAD.WIDE.U32 UR6, UR5, -0x45d1745d, URZ ;  /* 0xba2e8ba3050678a5 */ /* 0x000fe2000f8e003f */
[----:B------:R-:W5:Y:S01]  /*5660*/  SYNCS.PHASECHK.TRANS64.TRYWAIT P0, [UR17+0x8], R24 ;  /* 0x00000818ff0075a7 */ /* 0x000f620008000151 */
[----:B------:R-:W-:-:S02]  /*5670*/  UISETP.LT.U32.AND UP0, UPT, UR28, 0x16, UP0 ;  /* 0x000000161c00788c */ /* 0x000fc40008701070 */
[----:B------:R-:W-:Y:S02]  /*5680*/  USHF.R.U32.HI UR6, URZ, 0x4, UR7 ;  /* 0x000000043f067899 */ /* 0x000fe40008011607 */
[----:B------:R-:W-:Y:S02]  /*5690*/  USEL UR8, URZ, 0x1, !UP0 ;  /* 0x000000013f087887 */ /* 0x000fe4000c000000 */
[----:B------:R-:W-:Y:S02]  /*56a0*/  UIMAD UR5, UR6, -0x16, UR5 ;  /* 0xffffffea060578a4 */ /* 0x000fe4000f8e0205 */
[----:B------:R-:W-:-:S04]  /*56b0*/  ULOP3.LUT UR4, UR4, UR8, URZ, 0x3c, !UPT ;  /* 0x0000000804047292 */ /* 0x000fc8000f8e3c3f */
[----:B------:R-:W-:Y:S01]  /*56c0*/  @UP1 ULOP3.LUT UR4, UR4, 0x1, UR6, 0x78, !UPT ;  /* 0x0000000104041892 */ /* 0x000fe2000f8e7806 */
[----:B---3--:R-:W-:-:S04]  /*56d0*/  SHF.R.S32.HI R26, RZ, 0x1f, R25 ;  /* 0x0000001fff1a7819 */ /* 0x008fc80000011419 */
[----:B------:R-:W-:-:S04]  /*56e0*/  LEA.HI R26, R26, R25, RZ, 0x7 ;  /* 0x000000191a1a7211 */ /* 0x000fc800078f38ff */
[----:B------:R-:W-:-:S05]  /*56f0*/  LOP3.LUT R26, R26, 0xffffff80, RZ, 0xc0, !PT ;  /* 0xffffff801a1a7812 */ /* 0x000fca00078ec0ff */
[----:B------:R-:W-:-:S05]  /*5700*/  IMAD.IADD R26, R25, 0x1, -R26 ;  /* 0x00000001191a7824 */ /* 0x000fca00078e0a1a */
[----:B------:R-:W-:-:S04]  /*5710*/  SHF.R.S32.HI R25, RZ, 0x1f, R26 ;  /* 0x0000001fff197819 */ /* 0x000fc8000001141a */
[----:B------:R-:W-:-:S04]  /*5720*/  LEA.HI R25, R25, R26, RZ, 0x2 ;  /* 0x0000001a19197211 */ /* 0x000fc800078f10ff */
[----:B------:R-:W-:-:S05]  /*5730*/  LOP3.LUT R25, R25, 0xfffffffc, RZ, 0xc0, !PT ;  /* 0xfffffffc19197812 */ /* 0x000fca00078ec0ff */
[----:B------:R-:W-:-:S04]  /*5740*/  IMAD.IADD R40, R26, 0x1, -R25 ;  /* 0x000000011a287824 */ /* 0x000fc800078e0a19 */
[----:B------:R-:W-:Y:S01]  /*5750*/  IMAD.SHL.U32 R32, R40, 0x2, RZ ;  /* 0x0000000228207824 */ /* 0x000fe200078e00ff */
[----:B----45:R-:W-:Y:S06]  /*5760*/  @!P0 BRA `(.L_x_35) ;  /* 0x000000b000f88947 */ /* 0x030fec0003800000 */
.L_x_339:
[----:B------:R4:W-:Y:S01]  /*5770*/  STL [R1+0xa0], R2 ;  /* 0x0000a00201007387 */ /* 0x0009e20000100800 */
[----:B------:R-:W-:Y:S01]  /*5780*/  ULDC UR8, c[0x0][0x284] ;  /* 0x0000a10000087ab9 */ /* 0x000fe20000000800 */
[----:B------:R-:W-:Y:S01]  /*5790*/  SHF.R.S32.HI R33, RZ, 0x1f, R32 ;  /* 0x0000001fff217819 */ /* 0x000fe20000011420 */
[----:B------:R-:W-:Y:S01]  /*57a0*/  ULDC.64 UR6, c[0x0][0x5d0] ;  /* 0x0001740000067ab9 */ /* 0x000fe20000000a00 */
[----:B----4-:R-:W4:Y:S04]  /*57b0*/  LDL.LU R2, [R1+0x88] ;  /* 0x0000880001027983 */ /* 0x010f280000300800 */
[----:B------:R0:W-:Y:S04]  /*57c0*/  STL [R1+0x9c], R0 ;  /* 0x00009c0001007387 */ /* 0x0001e80000100800 */
[----:B------:R-:W2:Y:S04]  /*57d0*/  LDL R227, [R1+0x78] ;  /* 0x0000780001e37983 */ /* 0x000ea80000100800 */
[----:B0-----:R-:W3:Y:S01]  /*57e0*/  LDL R0, [R1+0x84] ;  /* 0x0000840001007983 */ /* 0x001ee20000100800 */
[----:B----4-:R-:W-:-:S03]  /*57f0*/  IMAD.SHL.U32 R37, R2, 0x100, RZ ;  /* 0x0000010002257824 */ /* 0x010fc600078e00ff */
[----:B------:R0:W5:Y:S01]  /*5800*/  LDL.LU R2, [R1+0xa0] ;  /* 0x0000a00001027983 */ /* 0x0001620000300800 */
[----:B---3--:R-:W-:-:S03]  /*5810*/  IMAD.SHL.U32 R34, R0, 0x40, RZ ;  /* 0x0000004000227824 */ /* 0x008fc600078e00ff */
[----:B------:R0:W5:Y:S02]  /*5820*/  LDL.LU R0, [R1+0x9c] ;  /* 0x00009c0001007983 */ /* 0x0001640000300800 */
[----:B------:R-:W-:Y:S02]  /*5830*/  ISETP.GE.AND P0, PT, R34, UR8, PT ;  /* 0x0000000822007c0c */ /* 0x000fe4000bf06270 */
[----:B--2---:R-:W-:Y:S02]  /*5840*/  SHF.R.S32.HI R38, RZ, 0x1f, R227 ;  /* 0x0000001fff267819 */ /* 0x004fe400000114e3 */
[----:B------:R-:W-:Y:S01]  /*5850*/  ISETP.GE.OR P0, PT, R37, R35, P0 ;  /* 0x000000232500720c */ /* 0x000fe20000706670 */
[----:B------:R-:W-:-:S04]  /*5860*/  IMAD.WIDE.U32 R24, R227, UR6, R32 ;  /* 0x00000006e3187c25 */ /* 0x000fc8000f8e0020 */
[----:B------:R-:W-:Y:S01]  /*5870*/  IMAD R26, R38, UR6, RZ ;  /* 0x00000006261a7c24 */ /* 0x000fe2000f8e02ff */
[----:B------:R-:W-:Y:S02]  /*5880*/  SHF.R.S32.HI R36, RZ, 0x1f, R37 ;  /* 0x0000001fff247819 */ /* 0x000fe40000011425 */
[----:B------:R-:W-:Y:S01]  /*5890*/  IADD3 R24, P1, R37, R24, RZ ;  /* 0x0000001825187210 */ /* 0x000fe20007f3e0ff */
[----:B------:R-:W-:-:S05]  /*58a0*/  IMAD R27, R227, UR7, R26 ;  /* 0x00000007e31b7c24 */ /* 0x000fca000f8e021a */
[----:B------:R-:W-:Y:S01]  /*58b0*/  IADD3.X R25, R36, R25, R27, P1, !PT ;  /* 0x0000001924197210 */ /* 0x000fe20000ffe41b */
[----:B0-----:R-:W-:Y:S06]  /*58c0*/  @P0 BRA `(.L_x_36) ;  /* 0x0000008c00cc0947 */ /* 0x001fec0003800000 */
[----:B------:R0:W-:Y:S01]  /*58d0*/  STL.64 [R1+0xa8], R4 ;  /* 0x0000a80401007387 */ /* 0x0001e20000100a00 */
[----:B------:R-:W2:Y:S01]  /*58e0*/  LDC.64 R28, c[0x0][0x5c8] ;  /* 0x00017200ff1c7b82 */ /* 0x000ea20000000a00 */
[----:B------:R-:W-:Y:S02]  /*58f0*/  ULDC.64 UR6, c[0x0][0x5c0] ;  /* 0x0001700000067ab9 */ /* 0x000fe40000000a00 */
[----:B0-----:R-:W3:Y:S04]  /*5900*/  LDL.64 R4, [R1+0x90] ;  /* 0x0000900001047983 */ /* 0x001ee80000100a00 */
[----:B-----5:R0:W-:Y:S04]  /*5910*/  STL [R1+0xa0], R2 ;  /* 0x0000a00201007387 */ /* 0x0201e80000100800 */
[----:B0-----:R-:W3:Y:S04]  /*5920*/  LDL.LU R2, [R1+0x84] ;  /* 0x0000840001027983 */ /* 0x001ee80000300800 */
[----:B------:R0:W-:Y:S04]  /*5930*/  STL [R1+0x9c], R0 ;  /* 0x00009c0001007387 */ /* 0x0001e80000100800 */
[----:B0-----:R-:W4:Y:S01]  /*5940*/  LDL R0, [R1+0x8c] ;  /* 0x00008c0001007983 */ /* 0x001f220000100800 */
[----:B---3--:R-:W-:-:S03]  /*5950*/  IMAD.WIDE R30, R2, 0x40, R4 ;  /* 0x00000040021e7825 */ /* 0x008fc600078e0204 */
[----:B------:R0:W5:Y:S04]  /*5960*/  LDL.LU.64 R4, [R1+0xa8] ;  /* 0x0000a80001047983 */ /* 0x0001680000300a00 */
[----:B------:R0:W5:Y:S01]  /*5970*/  LDL.LU R2, [R1+0xa0] ;  /* 0x0000a00001027983 */ /* 0x0001620000300800 */
[-C--:B--2---:R-:W-:Y:S02]  /*5980*/  IMAD R26, R31, R28.reuse, RZ ;  /* 0x0000001c1f1a7224 */ /* 0x084fe400078e02ff */
[----:B------:R-:W-:-:S04]  /*5990*/  IMAD.WIDE.U32 R24, R30, R28, R24 ;  /* 0x0000001c1e187225 */ /* 0x000fc800078e0018 */
[----:B------:R-:W-:Y:S01]  /*59a0*/  IMAD R27, R30, R29, R26 ;  /* 0x0000001d1e1b7224 */ /* 0x000fe200078e021a */
[----:B------:R-:W-:Y:S01]  /*59b0*/  LEA R26, P0, R28, R24, 0x3 ;  /* 0x000000181c1a7211 */ /* 0x000fe200078018ff */
[----:B----4-:R-:W-:Y:S01]  /*59c0*/  IMAD.IADD R39, R0, 0x1, -R34 ;  /* 0x0000000100277824 */ /* 0x010fe200078e0a22 */
[----:B------:R-:W-:Y:S01]  /*59d0*/  IADD3 R24, P1, R24, UR6, RZ ;  /* 0x0000000618187c10 */ /* 0x000fe2000ff3e0ff */
[----:B------:R0:W5:Y:S01]  /*59e0*/  LDL.LU R0, [R1+0x9c] ;  /* 0x00009c0001007983 */ /* 0x0001620000300800 */
[----:B------:R-:W-:Y:S01]  /*59f0*/  IMAD.IADD R27, R25, 0x1, R27 ;  /* 0x00000001191b7824 */ /* 0x000fe200078e021b */
[----:B------:R-:W-:-:S04]  /*5a00*/  IADD3 R26, P3, R26, UR6, RZ ;  /* 0x000000061a1a7c10 */ /* 0x000fc8000ff7e0ff */
[----:B------:R-:W-:Y:S01]  /*5a10*/  LEA.HI.X R29, R28, R27, R29, 0x3, P0 ;  /* 0x0000001b1c1d7211 */ /* 0x000fe200000f1c1d */
[----:B------:R-:W-:Y:S01]  /*5a20*/  IMAD R28, R40, -0x2, R35 ;  /* 0xfffffffe281c7824 */ /* 0x000fe200078e0223 */
[----:B------:R-:W-:Y:S01]  /*5a30*/  FSETP.NEU.AND P0, PT, RZ, UR26, PT ;  /* 0x0000001aff007c0b */ /* 0x000fe2000bf0d000 */
[----:B------:R-:W-:Y:S01]  /*5a40*/  BSSY B0, `(.L_x_36) ;  /* 0x00008db000007945 */ /* 0x000fe20003800000 */
[----:B------:R-:W-:Y:S02]  /*5a50*/  IADD3.X R25, R27, UR7, RZ, P1, !PT ;  /* 0x000000071b197c10 */ /* 0x000fe40008ffe4ff */
[----:B------:R-:W-:Y:S01]  /*5a60*/  IADD3.X R27, R29, UR7, RZ, P3, !PT ;  /* 0x000000071d1b7c10 */ /* 0x000fe20009ffe4ff */
[----:B------:R-:W-:-:S08]  /*5a70*/  IMAD.IADD R34, R28, 0x1, -R37 ;  /* 0x000000011c227824 */ /* 0x000fd000078e0a25 */
[----:B0-----:R-:W-:Y:S05]  /*5a80*/  @!P0 BRA `(.L_x_37) ;  /* 0x0000006800d88947 */ /* 0x001fea0003800000 */
[----:B------:R-:W-:Y:S01]  /*5a90*/  ULDC.64 UR6, c[0x0][0x5b8] ;  /* 0x00016e0000067ab9 */ /* 0x000fe20000000a00 */
[----:B------:R-:W-:Y:S01]  /*5aa0*/  ULDC.64 UR8, c[0x0][0x5a8] ;  /* 0x00016a0000087ab9 */ /* 0x000fe20000000a00 */
[----:B------:R-:W-:Y:S01]  /*5ab0*/  IMAD.WIDE.U32 R32, R227, UR6, R32 ;  /* 0x00000006e3207c25 */ /* 0x000fe2000f8e0020 */
[----:B------:R-:W-:Y:S03]  /*5ac0*/  BSSY B1, `(.L_x_38) ;  /* 0x0000010000017945 */ /* 0x000fe60003800000 */
[----:B------:R-:W-:Y:S01]  /*5ad0*/  IMAD R28, R38, UR6, RZ ;  /* 0x00000006261c7c24 */ /* 0x000fe2000f8e02ff */
[----:B------:R-:W-:-:S03]  /*5ae0*/  IADD3 R32, P0, R37, R32, RZ ;  /* 0x0000002025207210 */ /* 0x000fc60007f1e0ff */
[----:B------:R-:W-:Y:S01]  /*5af0*/  IMAD R29, R227, UR7, R28 ;  /* 0x00000007e31d7c24 */ /* 0x000fe2000f8e021c */
[----:B------:R-:W-:Y:S02]  /*5b00*/  ULDC.64 UR6, c[0x0][0x5b0] ;  /* 0x00016c0000067ab9 */ /* 0x000fe40000000a00 */
[----:B------:R-:W-:Y:S02]  /*5b10*/  IMAD R35, R31, UR6, RZ ;  /* 0x000000061f237c24 */ /* 0x000fe4000f8e02ff */
[----:B------:R-:W-:Y:S02]  /*5b20*/  IADD3.X R33, R36, R33, R29, P0, !PT ;  /* 0x0000002124217210 */ /* 0x000fe400007fe41d */
[----:B------:R-:W-:Y:S01]  /*5b30*/  ISETP.GE.AND P0, PT, R39, 0x1, PT ;  /* 0x000000012700780c */ /* 0x000fe20003f06270 */
[C---:B------:R-:W-:Y:S02]  /*5b40*/  IMAD R35, R30.reuse, UR7, R35 ;  /* 0x000000071e237c24 */ /* 0x040fe4000f8e0223 */
[----:B------:R-:W-:Y:S01]  /*5b50*/  IMAD.WIDE.U32 R28, R30, UR6, R32 ;  /* 0x000000061e1c7c25 */ /* 0x000fe2000f8e0020 */
[----:B------:R-:W-:-:S02]  /*5b60*/  ISETP.LT.OR P4, PT, R34, 0x1, !P0 ;  /* 0x000000012200780c */ /* 0x000fc40004781670 */
[----:B------:R-:W-:-:S04]  /*5b70*/  IADD3 R28, P1, R28, UR8, RZ ;  /* 0x000000081c1c7c10 */ /* 0x000fc8000ff3e0ff */
[--C-:B------:R-:W-:Y:S02]  /*5b80*/  IADD3.X R29, R29, UR9, R35.reuse, P1, !PT ;  /* 0x000000091d1d7c10 */ /* 0x100fe40008ffe423 */
[----:B------:R-:W-:-:S05]  /*5b90*/  PRMT R35, RZ, 0x7610, R35 ;  /* 0x00007610ff237816 */ /* 0x000fca0000000023 */
[----:B------:R-:W-:Y:S05]  /*5ba0*/  @P4 BRA `(.L_x_39) ;  /* 0x0000000000044947 */ /* 0x000fea0003800000 */
[----:B------:R0:W5:Y:S02]  /*5bb0*/  LDG.E.U8 R35, desc[UR22][R28.64] ;  /* 0x000000161c237981 */ /* 0x000164000c1e1100 */
.L_x_39:
[----:B------:R-:W-:Y:S05]  /*5bc0*/  BSYNC B1 ;  /* 0x0000000000017941 */ /* 0x000fea0003800000 */
.L_x_38:
[----:B-----5:R-:W-:Y:S01]  /*5bd0*/  LOP3.LUT R35, R35, 0xff, RZ, 0xc0, !PT ;  /* 0x000000ff23237812 */ /* 0x020fe200078ec0ff */
[----:B------:R-:W-:Y:S01]  /*5be0*/  BSSY B1, `(.L_x_40) ;  /* 0x000000b000017945 */ /* 0x000fe20003800000 */
[----:B------:R-:W-:Y:S02]  /*5bf0*/  ISETP.LT.OR P3, PT, R34, 0x2, !P0 ;  /* 0x000000022200780c */ /* 0x000fe40004761670 */
[----:B------:R-:W-:-:S05]  /*5c00*/  F2FP.F16.E4M3.UNPACK_B R35, R35 ;  /* 0x00000023ff23723e */ /* 0x000fca00020006ff */
[----:B------:R-:W-:-:S05]  /*5c10*/  HADD2.F32 R35, -RZ, R35.H0_H0 ;  /* 0x20000023ff237230 */ /* 0x000fca0000004100 */
[----:B------:R-:W-:-:S04]  /*5c20*/  FMUL R35, R35, UR26 ;  /* 0x0000001a23237c20 */ /* 0x000fc80008400000 */
[----:B------:R-:W-:-:S05]  /*5c30*/  FFMA R35, R226, UR25, R35 ;  /* 0x00000019e2237c23 */ /* 0x000fca0008000023 */
[----:B------:R-:W-:Y:S02]  /*5c40*/  F2FP.SATFINITE.E4M3.F32.PACK_AB_MERGE_C R37, RZ, R35, RZ ;  /* 0x00000023ff25723e */ /* 0x000fe400048070ff */
[----:B------:R-:W-:-:S03]  /*5c50*/  PRMT R35, RZ, 0x7610, R35 ;  /* 0x00007610ff237816 */ /* 0x000fc60000000023 */
[----:B------:R2:W-:Y:S01]  /*5c60*/  @!P4 STG.E.U8 desc[UR22][R24.64], R37 ;  /* 0x000000251800c986 */ /* 0x0005e2000c101116 */
[----:B------:R-:W-:Y:S05]  /*5c70*/  @P3 BRA `(.L_x_41) ;  /* 0x0000000000043947 */ /* 0x000fea0003800000 */
[----:B------:R3:W5:Y:S02]  /*5c80*/  LDG.E.U8 R35, desc[UR22][R28.64+0x1] ;  /* 0x000001161c237981 */ /* 0x000764000c1e1100 */
.L_x_41:
[----:B------:R-:W-:Y:S05]  /*5c90*/  BSYNC B1 ;  /* 0x0000000000017941 */ /* 0x000fea0003800000 */
.L_x_40:
[----:B-----5:R-:W-:Y:S01]  /*5ca0*/  LOP3.LUT R35, R35, 0xff, RZ, 0xc0, !PT ;  /* 0x000000ff23237812 */ /* 0x020fe200078ec0ff */
[----:B------:R-:W-:Y:S01]  /*5cb0*/  BSSY B1, `(.L_x_42) ;  /* 0x0000013000017945 */ /* 0x000fe20003800000 */
[----:B--2---:R-:W-:Y:S02]  /*5cc0*/  IADD3 R37, P1, R30, 0x8, RZ ;  /* 0x000000081e257810 */ /* 0x004fe40007f3e0ff */
[----:B------:R-:W-:-:S03]  /*5cd0*/  F2FP.F16.E4M3.UNPACK_B R35, R35 ;  /* 0x00000023ff23723e */ /* 0x000fc600020006ff */
[----:B------:R-:W-:Y:S01]  /*5ce0*/  IMAD.X R31, RZ, RZ, R31, P1 ;  /* 0x000000ffff1f7224 */ /* 0x000fe200008e061f */
[----:B------:R-:W-:Y:S01]  /*5cf0*/  ISETP.GE.AND P1, PT, R39, 0x9, PT ;  /* 0x000000092700780c */ /* 0x000fe20003f26270 */
[----:B------:R-:W-:Y:S02]  /*5d00*/  HADD2.F32 R35, -RZ, R35.H0_H0 ;  /* 0x20000023ff237230 */ /* 0x000fe40000004100 */
[----:B------:R-:W-:Y:S01]  /*5d10*/  IMAD R36, R31, UR6, RZ ;  /* 0x000000061f247c24 */ /* 0x000fe2000f8e02ff */
[----:B------:R-:W-:Y:S01]  /*5d20*/  ISETP.LT.OR P5, PT, R34, 0x1, !P1 ;  /* 0x000000012200780c */ /* 0x000fe20004fa1670 */
[----:B------:R-:W-:-:S04]  /*5d30*/  IMAD.WIDE.U32 R32, R37, UR6, R32 ;  /* 0x0000000625207c25 */ /* 0x000fc8000f8e0020 */
[----:B------:R-:W-:Y:S01]  /*5d40*/  FMUL R30, R35, UR26 ;  /* 0x0000001a231e7c20 */ /* 0x000fe20008400000 */
[----:B------:R-:W-:-:S03]  /*5d50*/  IMAD R37, R37, UR7, R36 ;  /* 0x0000000725257c24 */ /* 0x000fc6000f8e0224 */
[----:B------:R-:W-:Y:S01]  /*5d60*/  FFMA R225, R225, UR25, R30 ;  /* 0x00000019e1e17c23 */ /* 0x000fe2000800001e */
[----:B------:R-:W-:Y:S02]  /*5d70*/  IADD3 R30, P4, R32, UR8, RZ ;  /* 0x00000008201e7c10 */ /* 0x000fe4000ff9e0ff */
[----:B------:R-:W-:Y:S02]  /*5d80*/  PRMT R32, RZ, 0x7610, R32 ;  /* 0x00007610ff207816 */ /* 0x000fe40000000020 */
[----:B------:R-:W-:Y:S02]  /*5d90*/  F2FP.SATFINITE.E4M3.F32.PACK_AB_MERGE_C R225, RZ, R225, RZ ;  /* 0x000000e1ffe1723e */ /* 0x000fe400048070ff */
[----:B------:R-:W-:-:S03]  /*5da0*/  IADD3.X R31, R33, UR9, R37, P4, !PT ;  /* 0x00000009211f7c10 */ /* 0x000fc6000a7fe425 */
[----:B------:R2:W-:Y:S01]  /*5db0*/  @!P3 STG.E.U8 desc[UR22][R24.64+0x1], R225 ;  /* 0x000001e11800b986 */ /* 0x0005e2000c101116 */
[----:B------:R-:W-:Y:S05]  /*5dc0*/  @P5 BRA `(.L_x_43) ;  /* 0x0000000000045947 */ /* 0x000fea0003800000 */
[----:B------:R4:W5:Y:S02]  /*5dd0*/  LDG.E.U8 R32, desc[UR22][R30.64] ;  /* 0x000000161e207981 */ /* 0x000964000c1e1100 */
.L_x_43:
[----:B------:R-:W-:Y:S05]  /*5de0*/  BSYNC B1 ;  /* 0x0000000000017941 */ /* 0x000fea0003800000 */
.L_x_42:
[----:B-----5:R-:W-:Y:S01]  /*5df0*/  LOP3.LUT R32, R32, 0xff, RZ, 0xc0, !PT ;  /* 0x000000ff20207812 */ /* 0x020fe200078ec0ff */
[----:B------:R-:W-:Y:S01]  /*5e00*/  BSSY B1, `(.L_x_44) ;  /* 0x000000b000017945 */ /* 0x000fe20003800000 */
[----:B------:R-:W-:Y:S02]  /*5e10*/  ISETP.LT.OR P3, PT, R34, 0x2, !P1 ;  /* 0x000000022200780c */ /* 0x000fe40004f61670 */
[----:B------:R-:W-:-:S05]  /*5e20*/  F2FP.F16.E4M3.UNPACK_B R32, R32 ;  /* 0x00000020ff20723e */ /* 0x000fca00020006ff */
[----:B------:R-:W-:-:S05]  /*5e30*/  HADD2.F32 R32, -RZ, R32.H0_H0 ;  /* 0x20000020ff207230 */ /* 0x000fca0000004100 */
[----:B------:R-:W-:Y:S01]  /*5e40*/  FMUL R33, R32, UR26 ;  /* 0x0000001a20217c20 */ /* 0x000fe20008400000 */
[----:B------:R-:W-:-:S03]  /*5e50*/  PRMT R32, RZ, 0x7610, R32 ;  /* 0x00007610ff207816 */ /* 0x000fc60000000020 */
[----:B------:R-:W-:-:S05]  /*5e60*/  FFMA R33, R224, UR25, R33 ;  /* 0x00000019e0217c23 */ /* 0x000fca0008000021 */
[----:B------:R-:W-:-:S05]  /*5e70*/  F2FP.SATFINITE.E4M3.F32.PACK_AB_MERGE_C R33, RZ, R33, RZ ;  /* 0x00000021ff21723e */ /* 0x000fca00048070ff */
[----:B------:R0:W-:Y:S01]  /*5e80*/  @!P5 STG.E.U8 desc[UR22][R26.64], R33 ;  /* 0x000000211a00d986 */ /* 0x0001e2000c101116 */
[----:B------:R-:W-:Y:S05]  /*5e90*/  @P3 BRA `(.L_x_45) ;  /* 0x0000000000043947 */ /* 0x000fea0003800000 */
[----:B------:R0:W5:Y:S02]  /*5ea0*/  LDG.E.U8 R32, desc[UR22][R30.64+0x1] ;  /* 0x000001161e207981 */ /* 0x000164000c1e1100 */
.L_x_45:
[----:B------:R-:W-:Y:S05]  /*5eb0*/  BSYNC B1 ;  /* 0x0000000000017941 */ /* 0x000fea0003800000 */
.L_x_44:
[----:B-----5:R-:W-:Y:S01]  /*5ec0*/  LOP3.LUT R32, R32, 0xff, RZ, 0xc0, !PT ;  /* 0x000000ff20207812 */ /* 0x020fe200078ec0ff */
[----:B------:R-:W-:Y:S01]  /*5ed0*/  BSSY B1, `(.L_x_46) ;  /* 0x000000b000017945 */ /* 0x000fe20003800000 */
[----:B------:R-:W-:Y:S02]  /*5ee0*/  ISETP.LT.OR P4, PT, R34, 0x9, !P0 ;  /* 0x000000092200780c */ /* 0x000fe40004781670 */
[----:B------:R-:W-:-:S05]  /*5ef0*/  F2FP.F16.E4M3.UNPACK_B R32, R32 ;  /* 0x00000020ff20723e */ /* 0x000fca00020006ff */
[----:B------:R-:W-:-:S05]  /*5f00*/  HADD2.F32 R32, -RZ, R32.H0_H0 ;  /* 0x20000020ff207230 */ /* 0x000fca0000004100 */
[----:B------:R-:W-:-:S04]  /*5f10*/  FMUL R32, R32, UR26 ;  /* 0x0000001a20207c20 */ /* 0x000fc80008400000 */
[----:B------:R-:W-:-:S05]  /*5f20*/  FFMA R32, R223, UR25, R32 ;  /* 0x00000019df207c23 */ /* 0x000fca0008000020 */
[----:B0-----:R-:W-:Y:S02]  /*5f30*/  F2FP.SATFINITE.E4M3.F32.PACK_AB_MERGE_C R33, RZ, R32, RZ ;  /* 0x00000020ff21723e */ /* 0x001fe400048070ff */
[----:B------:R-:W-:-:S03]  /*5f40*/  PRMT R32, RZ, 0x7610, R32 ;  /* 0x00007610ff207816 */ /* 0x000fc60000000020 */
[----:B------:R0:W-:Y:S01]  /*5f50*/  @!P3 STG.E.U8 desc[UR22][R26.64+0x1], R33 ;  /* 0x000001211a00b986 */ /* 0x0001e2000c101116 */
[----:B------:R-:W-:Y:S05]  /*5f60*/  @P4 BRA `(.L_x_47) ;  /* 0x0000000000044947 */ /* 0x000fea0003800000 */
[----:B------:R0:W5:Y:S02]  /*5f70*/  LDG.E.U8 R32, desc[UR22][R28.64+0x8] ;  /* 0x000008161c207981 */ /* 0x000164000c1e1100 */
.L_x_47:
[----:B------:R-:W-:Y:S05]  /*5f80*/  BSYNC B1 ;  /* 0x0000000000017941 */ /* 0x000fea0003800000 */
.L_x_46:
[----:B-----5:R-:W-:Y:S01]  /*5f90*/  LOP3.LUT R32, R32, 0xff, RZ, 0xc0, !PT ;  /* 0x000000ff20207812 */ /* 0x020fe200078ec0ff */
[----:B------:R-:W-:Y:S01]  /*5fa0*/  BSSY B1, `(.L_x_48) ;  /* 0x000000b000017945 */ /* 0x000fe20003800000 */
[----:B------:R-:W-:Y:S02]  /*5fb0*/  ISETP.LT.OR P3, PT, R34, 0xa, !P0 ;  /* 0x0000000a2200780c */ /* 0x000fe40004761670 */
[----:B------:R-:W-:-:S05]  /*5fc0*/  F2FP.F16.E4M3.UNPACK_B R32, R32 ;  /* 0x00000020ff20723e */ /* 0x000fca00020006ff */
[----:B------:R-:W-:-:S05]  /*5fd0*/  HADD2.F32 R32, -RZ, R32.H0_H0 ;  /* 0x20000020ff207230 */ /* 0x000fca0000004100 */
[----:B0-----:R-:W-:Y:S01]  /*5fe0*/  FMUL R33, R32, UR26 ;  /* 0x0000001a20217c20 */ /* 0x001fe20008400000 */
[----:B------:R-:W-:-:S03]  /*5ff0*/  PRMT R32, RZ, 0x7610, R32 ;  /* 0x00007610ff207816 */ /* 0x000fc60000000020 */
[----:B------:R-:W-:-:S05]  /*6000*/  FFMA R33, R222, UR25, R33 ;  /* 0x00000019de217c23 */ /* 0x000fca0008000021 */
[----:B------:R-:W-:-:S05]  /*6010*/  F2FP.SATFINITE.E4M3.F32.PACK_AB_MERGE_C R33, RZ, R33, RZ ;  /* 0x00000021ff21723e */ /* 0x000fca00048070ff */
[----:B------:R0:W-:Y:S01]  /*6020*/  @!P4 STG.E.U8 desc[UR22][R24.64+0x8], R33 ;  /* 0x000008211800c986 */ /* 0x0001e2000c101116 */
[----:B------:R-:W-:Y:S05]  /*6030*/  @P3 BRA `(.L_x_49) ;  /* 0x0000000000043947 */ /* 0x000fea0003800000 */
[----:B------:R0:W5:Y:S02]  /*6040*/  LDG.E.U8 R32, desc[UR22][R28.64+0x9] ;  /* 0x000009161c207981 */ /* 0x000164000c1e1100 */
.L_x_49:
[----:B------:R-:W-:Y:S05]  /*6050*/  BSYNC B1 ;  /* 0x0000000000017941 */ /* 0x000fea0003800000 */
.L_x_48:
        /* <DEDUP_REMOVED lines=12> */
.L_x_51:
[----:B------:R-:W-:Y:S05]  /*6120*/  BSYNC B1 ;  /* 0x0000000000017941 */ /* 0x000fea0003800000 */
.L_x_50:
        /* <DEDUP_REMOVED lines=12> */
.L_x_53:
[----:B------:R-:W-:Y:S05]  /*61f0*/  BSYNC B1 ;  /* 0x0000000000017941 */ /* 0x000fea0003800000 */
.L_x_52:
        /* <DEDUP_REMOVED lines=12> */
.L_x_55:
[----:B------:R-:W-:Y:S05]  /*62c0*/  BSYNC B1 ;  /* 0x0000000000017941 */ /* 0x000fea0003800000 */
.L_x_54:
        /* <DEDUP_REMOVED lines=12> */
.L_x_57:
[----:B------:R-:W-:Y:S05]  /*6390*/  BSYNC B1 ;  /* 0x0000000000017941 */ /* 0x000fea0003800000 */
.L_x_56:
        /* <DEDUP_REMOVED lines=12> */
.L_x_59:
[----:B------:R-:W-:Y:S05]  /*6460*/  BSYNC B1 ;  /* 0x0000000000017941 */ /* 0x000fea0003800000 */
.L_x_58:
        /* <DEDUP_REMOVED lines=12> */
.L_x_61:
[----:B------:R-:W-:Y:S05]  /*6530*/  BSYNC B1 ;  /* 0x0000000000017941 */ /* 0x000fea0003800000 */
.L_x_60:
        /* <DEDUP_REMOVED lines=12> */
.L_x_63:
[----:B------:R-:W-:Y:S05]  /*6600*/  BSYNC B1 ;  /* 0x0000000000017941 */ /* 0x000fea0003800000 */
.L_x_62:
        /* <DEDUP_REMOVED lines=12> */
.L_x_65:
[----:B------:R-:W-:Y:S05]  /*66d0*/  BSYNC B1 ;  /* 0x0000000000017941 */ /* 0x000fea0003800000 */
.L_x_64:
        /* <DEDUP_REMOVED lines=12> */
.L_x_67:
[----:B------:R-:W-:Y:S05]  /*67a0*/  BSYNC B1 ;  /* 0x0000000000017941 */ /* 0x000fea0003800000 */
.L_x_66:
        /* <DEDUP_REMOVED lines=12> */
.L_x_69:
[----:B------:R-:W-:Y:S05]  /*6870*/  BSYNC B1 ;  /* 0x0000000000017941 */ /* 0x000fea0003800000 */
.L_x_68:
        /* <DEDUP_REMOVED lines=12> */
.L_x_71:
[----:B------:R-:W-:Y:S05]  /*6940*/  BSYNC B1 ;  /* 0x0000000000017941 */ /* 0x000fea0003800000 */
.L_x_70:
        /* <DEDUP_REMOVED lines=12> */
.L_x_73:
[----:B------:R-:W-:Y:S05]  /*6a10*/  BSYNC B1 ;  /* 0x0000000000017941 */ /* 0x000fea0003800000 */
.L_x_72:
        /* <DEDUP_REMOVED lines=12> */
.L_x_75:
[----:B------:R-:W-:Y:S05]  /*6ae0*/  BSYNC B1 ;  /* 0x0000000000017941 */ /* 0x000fea0003800000 */
.L_x_74:
        /* <DEDUP_REMOVED lines=12> */
.L_x_77:
[----:B------:R-:W-:Y:S05]  /*6bb0*/  BSYNC B1 ;  /* 0x0000000000017941 */ /* 0x000fea0003800000 */
.L_x_76:
        /* <DEDUP_REMOVED lines=12> */
.L_x_79:
[----:B------:R-:W-:Y:S05]  /*6c80*/  BSYNC B1 ;  /* 0x0000000000017941 */ /* 0x000fea0003800000 */
.L_x_78:
        /* <DEDUP_REMOVED lines=12> */
.L_x_81:
[----:B------:R-:W-:Y:S05]  /*6d50*/  BSYNC B1 ;  /* 0x0000000000017941 */ /* 0x000fea0003800000 */
.L_x_80:
        /* <DEDUP_REMOVED lines=12> */
.L_x_83:
[----:B------:R-:W-:Y:S05]  /*6e20*/  BSYNC B1 ;  /* 0x0000000000017941 */ /* 0x000fea0003800000 */
.L_x_82:
        /* <DEDUP_REMOVED lines=12> */
.L_x_85:
[----:B------:R-:W-:Y:S05]  /*6ef0*/  BSYNC B1 ;  /* 0x0000000000017941 */ /* 0x000fea0003800000 */
.L_x_84:
        /* <DEDUP_REMOVED lines=12> */
.L_x_87:
[----:B------:R-:W-:Y:S05]  /*6fc0*/  BSYNC B1 ;  /* 0x0000000000017941 */ /* 0x000fea0003800000 */
.L_x_86:
        /* <DEDUP_REMOVED lines=12> */
.L_x_89:
[----:B------:R-:W-:Y:S05]  /*7090*/  BSYNC B1 ;  /* 0x0000000000017941 */ /* 0x000fea0003800000 */
.L_x_88:
        /* <DEDUP_REMOVED lines=12> */
.L_x_91:
[----:B------:R-:W-:Y:S05]  /*7160*/  BSYNC B1 ;  /* 0x0000000000017941 */ /* 0x000fea0003800000 */
.L_x_90:
        /* <DEDUP_REMOVED lines=12> */
.L_x_93:
[----:B------:R-:W-:Y:S05]  /*7230*/  BSYNC B1 ;  /* 0x0000000000017941 */ /* 0x000fea0003800000 */
.L_x_92:
        /* <DEDUP_REMOVED lines=12> */
.L_x_95:
[----:B------:R-:W-:Y:S05]  /*7300*/  BSYNC B1 ;  /* 0x0000000000017941 */ /* 0x000fea0003800000 */
.L_x_94:
        /* <DEDUP_REMOVED lines=12> */
.L_x_97:
[----:B------:R-:W-:Y:S05]  /*73d0*/  BSYNC B1 ;  /* 0x0000000000017941 */ /* 0x000fea0003800000 */
.L_x_96:
        /* <DEDUP_REMOVED lines=12> */
.L_x_99:
[----:B------:R-:W-:Y:S05]  /*74a0*/  BSYNC B1 ;  /* 0x0000000000017941 */ /* 0x000fea0003800000 */
.L_x_98:
        /* <DEDUP_REMOVED lines=12> */
.L_x_101:
[----:B------:R-:W-:Y:S05]  /*7570*/  BSYNC B1 ;  /* 0x0000000000017941 */ /* 0x000fea0003800000 */
.L_x_100:
        /* <DEDUP_REMOVED lines=12> */
.L_x_103:
[----:B------:R-:W-:Y:S05]  /*7640*/  BSYNC B1 ;  /* 0x0000000000017941 */ /* 0x000fea0003800000 */
.L_x_102:
        /* <DEDUP_REMOVED lines=12> */
.L_x_105:
[----:B------:R-:W-:Y:S05]  /*7710*/  BSYNC B1 ;  /* 0x0000000000017941 */ /* 0x000fea0003800000 */
.L_x_104:
        /* <DEDUP_REMOVED lines=12> */
.L_x_107:
[----:B------:R-:W-:Y:S05]  /*77e0*/  BSYNC B1 ;  /* 0x0000000000017941 */ /* 0x000fea0003800000 */
.L_x_106:
        /* <DEDUP_REMOVED lines=12> */
.L_x_109:
[----:B------:R-:W-:Y:S05]  /*78b0*/  BSYNC B1 ;  /* 0x0000000000017941 */ /* 0x000fea0003800000 */
.L_x_108:
        /* <DEDUP_REMOVED lines=12> */
.L_x_111:
[----:B------:R-:W-:Y:S05]  /*7980*/  BSYNC B1 ;  /* 0x0000000000017941 */ /* 0x000fea0003800000 */
.L_x_110:
        /* <DEDUP_REMOVED lines=12> */
.L_x_113:
[----:B------:R-:W-:Y:S05]  /*7a50*/  BSYNC B1 ;  /* 0x0000000000017941 */ /* 0x000fea0003800000 */
.L_x_112:
        /* <DEDUP_REMOVED lines=12> */
.L_x_115:
[----:B------:R-:W-:Y:S05]  /*7b20*/  BSYNC B1 ;  /* 0x0000000000017941 */ /* 0x000fea0003800000 */
.L_x_114:
        /* <DEDUP_REMOVED lines=12> */
.L_x_117:
[----:B------:R-:W-:Y:S05]  /*7bf0*/  BSYNC B1 ;  /* 0x0000000000017941 */ /* 0x000fea0003800000 */
.L_x_116:
        /* <DEDUP_REMOVED lines=12> */
.L_x_119:
[----:B------:R-:W-:Y:S05]  /*7cc0*/  BSYNC B1 ;  /* 0x0000000000017941 */ /* 0x000fea0003800000 */
.L_x_118:
        /* <DEDUP_REMOVED lines=12> */
.L_x_121:
[----:B------:R-:W-:Y:S05]  /*7d90*/  BSYNC B1 ;  /* 0x0000000000017941 */ /* 0x000fea0003800000 */
.L_x_120:
        /* <DEDUP_REMOVED lines=12> */
.L_x_123:
[----:B------:R-:W-:Y:S05]  /*7e60*/  BSYNC B1 ;  /* 0x0000000000017941 */ /* 0x000fea0003800000 */
.L_x_122:
        /* <DEDUP_REMOVED lines=12> */
.L_x_125:
[----:B------:R-:W-:Y:S05]  /*7f30*/  BSYNC B1 ;  /* 0x0000000000017941 */ /* 0x000fea0003800000 */
.L_x_124:
        /* <DEDUP_REMOVED lines=12> */
.L_x_127:
[----:B------:R-:W-:Y:S05]  /*8000*/  BSYNC B1 ;  /* 0x0000000000017941 */ /* 0x000fea0003800000 */
.L_x_126:
        /* <DEDUP_REMOVED lines=12> */
.L_x_129:
[----:B------:R-:W-:Y:S05]  /*80d0*/  BSYNC B1 ;  /* 0x0000000000017941 */ /* 0x000fea0003800000 */
.L_x_128:
        /* <DEDUP_REMOVED lines=12> */
.L_x_131:
[----:B------:R-:W-:Y:S05]  /*81a0*/  BSYNC B1 ;  /* 0x0000000000017941 */ /* 0x000fea0003800000 */
.L_x_130:
        /* <DEDUP_REMOVED lines=12> */
.L_x_133:
[----:B------:R-:W-:Y:S05]  /*8270*/  BSYNC B1 ;  /* 0x0000000000017941 */ /* 0x000fea0003800000 */
.L_x_132:
        /* <DEDUP_REMOVED lines=12> */
.L_x_135:
[----:B------:R-:W-:Y:S05]  /*8340*/  BSYNC B1 ;  /* 0x0000000000017941 */ /* 0x000fea0003800000 */
.L_x_134:
        /* <DEDUP_REMOVED lines=12> */
.L_x_137:
[----:B------:R-:W-:Y:S05]  /*8410*/  BSYNC B1 ;  /* 0x0000000000017941 */ /* 0x000fea0003800000 */
.L_x_136:
        /* <DEDUP_REMOVED lines=12> */
.L_x_139:
[----:B------:R-:W-:Y:S05]  /*84e0*/  BSYNC B1 ;  /* 0x0000000000017941 */ /* 0x000fea0003800000 */
.L_x_138:
        /* <DEDUP_REMOVED lines=12> */
.L_x_141:
[----:B------:R-:W-:Y:S05]  /*85b0*/  BSYNC B1 ;  /* 0x0000000000017941 */ /* 0x000fea0003800000 */
.L_x_140:
        /* <DEDUP_REMOVED lines=12> */
.L_x_143:
[----:B------:R-:W-:Y:S05]  /*8680*/  BSYNC B1 ;  /* 0x0000000000017941 */ /* 0x000fea0003800000 */
.L_x_142:
        /* <DEDUP_REMOVED lines=12> */
.L_x_145:
[----:B------:R-:W-:Y:S05]  /*8750*/  BSYNC B1 ;  /* 0x0000000000017941 */ /* 0x000fea0003800000 */
.L_x_144:
        /* <DEDUP_REMOVED lines=12> */
.L_x_147:
[----:B------:R-:W-:Y:S05]  /*8820*/  BSYNC B1 ;  /* 0x0000000000017941 */ /* 0x000fea0003800000 */
.L_x_146:
        /* <DEDUP_REMOVED lines=12> */
.L_x_149:
[----:B------:R-:W-:Y:S05]  /*88f0*/  BSYNC B1 ;  /* 0x0000000000017941 */ /* 0x000fea0003800000 */
.L_x_148:
        /* <DEDUP_REMOVED lines=12> */
.L_x_151:
[----:B------:R-:W-:Y:S05]  /*89c0*/  BSYNC B1 ;  /* 0x0000000000017941 */ /* 0x000fea0003800000 */
.L_x_150:
        /* <DEDUP_REMOVED lines=12> */
.L_x_153:
[----:B------:R-:W-:Y:S05]  /*8a90*/  BSYNC B1 ;  /* 0x0000000000017941 */ /* 0x000fea0003800000 */
.L_x_152:
        /* <DEDUP_REMOVED lines=12> */
.L_x_155:
[----:B------:R-:W-:Y:S05]  /*8b60*/  BSYNC B1 ;  /* 0x0000000000017941 */ /* 0x000fea0003800000 */
.L_x_154:
        /* <DEDUP_REMOVED lines=12> */
.L_x_157:
[----:B------:R-:W-:Y:S05]  /*8c30*/  BSYNC B1 ;  /* 0x0000000000017941 */ /* 0x000fea0003800000 */
.L_x_156:
        /* <DEDUP_REMOVED lines=12> */
.L_x_159:
[----:B------:R-:W-:Y:S05]  /*8d00*/  BSYNC B1 ;  /* 0x0000000000017941 */ /* 0x000fea0003800000 */
.L_x_158:
        /* <DEDUP_REMOVED lines=12> */
.L_x_161:
[----:B------:R-:W-:Y:S05]  /*8dd0*/  BSYNC B1 ;  /* 0x0000000000017941 */ /* 0x000fea0003800000 */
.L_x_160:
        /* <DEDUP_REMOVED lines=12> */
.L_x_163:
[----:B------:R-:W-:Y:S05]  /*8ea0*/  BSYNC B1 ;  /* 0x0000000000017941 */ /* 0x000fea0003800000 */
.L_x_162:
        /* <DEDUP_REMOVED lines=12> */
.L_x_165:
[----:B------:R-:W-:Y:S05]  /*8f70*/  BSYNC B1 ;  /* 0x0000000000017941 */ /* 0x000fea0003800000 */
.L_x_164:
        /* <DEDUP_REMOVED lines=12> */
.L_x_167:
[----:B------:R-:W-:Y:S05]  /*9040*/  BSYNC B1 ;  /* 0x0000000000017941 */ /* 0x000fea0003800000 */
.L_x_166:
        /* <DEDUP_REMOVED lines=12> */
.L_x_169:
[----:B------:R-:W-:Y:S05]  /*9110*/  BSYNC B1 ;  /* 0x0000000000017941 */ /* 0x000fea0003800000 */
.L_x_168:
        /* <DEDUP_REMOVED lines=12> */
.L_x_171:
[----:B------:R-:W-:Y:S05]  /*91e0*/  BSYNC B1 ;  /* 0x0000000000017941 */ /* 0x000fea0003800000 */
.L_x_170:
        /* <DEDUP_REMOVED lines=12> */
.L_x_173:
[----:B------:R-:W-:Y:S05]  /*92b0*/  BSYNC B1 ;  /* 0x0000000000017941 */ /* 0x000fea0003800000 */
.L_x_172:
        /* <DEDUP_REMOVED lines=12> */
.L_x_175:
[----:B------:R-:W-:Y:S05]  /*9380*/  BSYNC B1 ;  /* 0x0000000000017941 */ /* 0x000fea0003800000 */
.L_x_174:
        /* <DEDUP_REMOVED lines=12> */
.L_x_177:
[----:B------:R-:W-:Y:S05]  /*9450*/  BSYNC B1 ;  /* 0x0000000000017941 */ /* 0x000fea0003800000 */
.L_x_176:
        /* <DEDUP_REMOVED lines=12> */
.L_x_179:
[----:B------:R-:W-:Y:S05]  /*9520*/  BSYNC B1 ;  /* 0x0000000000017941 */ /* 0x000fea0003800000 */
.L_x_178:
        /* <DEDUP_REMOVED lines=12> */
.L_x_181:
[----:B------:R-:W-:Y:S05]  /*95f0*/  BSYNC B1 ;  /* 0x0000000000017941 */ /* 0x000fea0003800000 */
.L_x_180:
        /* <DEDUP_REMOVED lines=12> */
.L_x_183:
[----:B------:R-:W-:Y:S05]  /*96c0*/  BSYNC B1 ;  /* 0x0000000000017941 */ /* 0x000fea0003800000 */
.L_x_182:
        /* <DEDUP_REMOVED lines=12> */
.L_x_185:
[----:B------:R-:W-:Y:S05]  /*9790*/  BSYNC B1 ;  /* 0x0000000000017941 */ /* 0x000fea0003800000 */
.L_x_184:
        /* <DEDUP_REMOVED lines=12> */
.L_x_187:
[----:B------:R-:W-:Y:S05]  /*9860*/  BSYNC B1 ;  /* 0x0000000000017941 */ /* 0x000fea0003800000 */
.L_x_186:
        /* <DEDUP_REMOVED lines=12> */
.L_x_189:
[----:B------:R-:W-:Y:S05]  /*9930*/  BSYNC B1 ;  /* 0x0000000000017941 */ /* 0x000fea0003800000 */
.L_x_188:
[----:B-----5:R-:W-:Y:S01]  /*9940*/  LOP3.LUT R32, R32, 0xff, RZ, 0xc0, !PT ;  /* 0x000000ff20207812 */ /* 0x020fe200078ec0ff */
[----:B------:R-:W-:Y:S01]  /*9950*/  BSSY B1, `(.L_x_190) ;  /* 0x000000b000017945 */ /* 0x000fe20003800000 */
[----:B------:R-:W-:Y:S02]  /*9960*/  ISETP.LT.OR P4, PT, R34, 0x99, !P0 ;  /* 0x000000992200780c */ /* 0x000fe40004781670 */
[----:B------:R-:W-:-:S05]  /*9970*/  F2FP.F16.E4M3.UNPACK_B R32, R32 ;  /* 0x00000020ff20723e */ /* 0x000fca00020006ff */
[----:B------:R-:W-:-:S05]  /*9980*/  HADD2.F32 R32, -RZ, R32.H0_H0 ;  /* 0x20000020ff207230 */ /* 0x000fca0000004100 */
[----:B------:R-:W-:-:S04]  /*9990*/  FMUL R32, R32, UR26 ;  /* 0x0000001a20207c20 */ /* 0x000fc80008400000 */
[----:B------:R-:W-:Y:S01]  /*99a0*/  FFMA R32, R23, UR25, R32 ;  /* 0x0000001917207c23 */ /* 0x000fe20008000020 */
[----:B------:R-:W-:-:S04]  /*99b0*/  PRMT R23, RZ, 0x7610, R23 ;  /* 0x00007610ff177816 */ /* 0x000fc80000000017 */
[----:B0-----:R-:W-:-:S05]  /*99c0*/  F2FP.SATFINITE.E4M3.F32.PACK_AB_MERGE_C R33, RZ, R32, RZ ;  /* 0x00000020ff21723e */ /* 0x001fca00048070ff */
[----:B------:R0:W-:Y:S01]  /*99d0*/  @!P3 STG.E.U8 desc[UR22][R26.64+0x91], R33 ;  /* 0x000091211a00b986 */ /* 0x0001e2000c101116 */
[----:B------:R-:W-:Y:S05]  /*99e0*/  @P4 BRA `(.L_x_191) ;  /* 0x0000000000044947 */ /* 0x000fea0003800000 */
[----:B------:R0:W5:Y:S02]  /*99f0*/  LDG.E.U8 R23, desc[UR22][R28.64+0x98] ;  /* 0x000098161c177981 */ /* 0x000164000c1e1100 */
.L_x_191:
[----:B------:R-:W-:Y:S05]  /*9a00*/  BSYNC B1 ;  /* 0x0000000000017941 */ /* 0x000fea0003800000 */
.L_x_190:
        /* <DEDUP_REMOVED lines=8> */
[----:B------:R-:W-:-:S05]  /*9a90*/  F2FP.SATFINITE.E4M3.F32.PACK_AB_MERGE_C R23, RZ, R23, RZ ;  /* 0x00000017ff17723e */ /* 0x000fca00048070ff */
[----:B------:R0:W-:Y:S01]  /*9aa0*/  @!P4 STG.E.U8 desc[UR22][R24.64+0x98], R23 ;  /* 0x000098171800c986 */ /* 0x0001e2000c101116 */
[----:B------:R-:W-:Y:S05]  /*9ab0*/  @P3 BRA `(.L_x_193) ;  /* 0x0000000000043947 */ /* 0x000fea0003800000 */
[----:B------:R0:W5:Y:S02]  /*9ac0*/  LDG.E.U8 R22, desc[UR22][R28.64+0x99] ;  /* 0x000099161c167981 */ /* 0x000164000c1e1100 */
.L_x_193:
[----:B------:R-:W-:Y:S05]  /*9ad0*/  BSYNC B1 ;  /* 0x0000000000017941 */ /* 0x000fea0003800000 */
.L_x_192:
        /* <DEDUP_REMOVED lines=12> */
.L_x_195:
[----:B------:R-:W-:Y:S05]  /*9ba0*/  BSYNC B1 ;  /* 0x0000000000017941 */ /* 0x000fea0003800000 */
.L_x_194:
        /* <DEDUP_REMOVED lines=12> */
.L_x_197:
[----:B------:R-:W-:Y:S05]  /*9c70*/  BSYNC B1 ;  /* 0x0000000000017941 */ /* 0x000fea0003800000 */
.L_x_196:
        /* <DEDUP_REMOVED lines=12> */
.L_x_199:
[----:B------:R-:W-:Y:S05]  /*9d40*/  BSYNC B1 ;  /* 0x0000000000017941 */ /* 0x000fea0003800000 */
.L_x_198:
        /* <DEDUP_REMOVED lines=12> */
.L_x_201:
[----:B------:R-:W-:Y:S05]  /*9e10*/  BSYNC B1 ;  /* 0x0000000000017941 */ /* 0x000fea0003800000 */
.L_x_200:
        /* <DEDUP_REMOVED lines=12> */
.L_x_203:
[----:B------:R-:W-:Y:S05]  /*9ee0*/  BSYNC B1 ;  /* 0x0000000000017941 */ /* 0x000fea0003800000 */
.L_x_202:
        /* <DEDUP_REMOVED lines=12> */
.L_x_205:
[----:B------:R-:W-:Y:S05]  /*9fb0*/  BSYNC B1 ;  /* 0x0000000000017941 */ /* 0x000fea0003800000 */
.L_x_204:
        /* <DEDUP_REMOVED lines=12> */
.L_x_207:
[----:B------:R-:W-:Y:S05]  /*a080*/  BSYNC B1 ;  /* 0x0000000000017941 */ /* 0x000fea0003800000 */
.L_x_206:
        /* <DEDUP_REMOVED lines=12> */
.L_x_209:
[----:B------:R-:W-:Y:S05]  /*a150*/  BSYNC B1 ;  /* 0x0000000000017941 */ /* 0x000fea0003800000 */
.L_x_208:
        /* <DEDUP_REMOVED lines=12> */
.L_x_211:
[----:B------:R-:W-:Y:S05]  /*a220*/  BSYNC B1 ;  /* 0x0000000000017941 */ /* 0x000fea0003800000 */
.L_x_210:
        /* <DEDUP_REMOVED lines=12> */
.L_x_213:
[----:B------:R-:W-:Y:S05]  /*a2f0*/  BSYNC B1 ;  /* 0x0000000000017941 */ /* 0x000fea0003800000 */
.L_x_212:
        /* <DEDUP_REMOVED lines=12> */
.L_x_215:
[----:B------:R-:W-:Y:S05]  /*a3c0*/  BSYNC B1 ;  /* 0x0000000000017941 */ /* 0x000fea0003800000 */
.L_x_214:
        /* <DEDUP_REMOVED lines=12> */
.L_x_217:
[----:B------:R-:W-:Y:S05]  /*a490*/  BSYNC B1 ;  /* 0x0000000000017941 */ /* 0x000fea0003800000 */
.L_x_216:
        /* <DEDUP_REMOVED lines=12> */
.L_x_219:
[----:B------:R-:W-:Y:S05]  /*a560*/  BSYNC B1 ;  /* 0x0000000000017941 */ /* 0x000fea0003800000 */
.L_x_218:
        /* <DEDUP_REMOVED lines=12> */
.L_x_221:
[----:B------:R-:W-:Y:S05]  /*a630*/  BSYNC B1 ;  /* 0x0000000000017941 */ /* 0x000fea0003800000 */
.L_x_220:
        /* <DEDUP_REMOVED lines=12> */
.L_x_223:
[----:B------:R-:W-:Y:S05]  /*a700*/  BSYNC B1 ;  /* 0x0000000000017941 */ /* 0x000fea0003800000 */
.L_x_222:
        /* <DEDUP_REMOVED lines=12> */
.L_x_225:
[----:B------:R-:W-:Y:S05]  /*a7d0*/  BSYNC B1 ;  /* 0x0000000000017941 */ /* 0x000fea0003800000 */
.L_x_224:
        /* <DEDUP_REMOVED lines=12> */
.L_x_227:
[----:B------:R-:W-:Y:S05]  /*a8a0*/  BSYNC B1 ;  /* 0x0000000000017941 */ /* 0x000fea0003800000 */
.L_x_226:
        /* <DEDUP_REMOVED lines=12> */
.L_x_229:
[----:B------:R-:W-:Y:S05]  /*a970*/  BSYNC B1 ;  /* 0x0000000000017941 */ /* 0x000fea0003800000 */
.L_x_228:
        /* <DEDUP_REMOVED lines=12> */
.L_x_231:
[----:B------:R-:W-:Y:S05]  /*aa40*/  BSYNC B1 ;  /* 0x0000000000017941 */ /* 0x000fea0003800000 */
.L_x_230:
        /* <DEDUP_REMOVED lines=12> */
.L_x_233:
[----:B------:R-:W-:Y:S05]  /*ab10*/  BSYNC B1 ;  /* 0x0000000000017941 */ /* 0x000fea0003800000 */
.L_x_232:
[----:B-----5:R-:W-:Y:S01]  /*ab20*/  LOP3.LUT R2, R2, 0xff, RZ, 0xc0, !PT ;  /* 0x000000ff02027812 */ /* 0x020fe200078ec0ff */
[----:B------:R-:W-:Y:S01]  /*ab30*/  BSSY B1, `(.L_x_234) ;  /* 0x000000b000017945 */ /* 0x000fe20003800000 */
[----:B------:R-:W-:Y:S02]  /*ab40*/  ISETP.LT.OR P4, PT, R34, 0xc1, !P1 ;  /* 0x000000c12200780c */ /* 0x000fe40004f81670 */
[----:B------:R-:W-:-:S05]  /*ab50*/  F2FP.F16.E4M3.UNPACK_B R2, R2 ;  /* 0x00000002ff02723e */ /* 0x000fca00020006ff */
[----:B------:R-:W-:-:S05]  /*ab60*/  HADD2.F32 R2, -RZ, R2.H0_H0 ;  /* 0x20000002ff027230 */ /* 0x000fca0000004100 */
[----:B0-----:R-:W-:-:S04]  /*ab70*/  FMUL R3, R2, UR26 ;  /* 0x0000001a02037c20 */ /* 0x001fc80008400000 */
[----:B------:R-:W-:Y:S01]  /*ab80*/  FFMA R3, R0, UR25, R3 ;  /* 0x0000001900037c23 */ /* 0x000fe20008000003 */
[----:B------:R-:W-:-:S04]  /*ab90*/  PRMT R0, RZ, 0x7610, R0 ;  /* 0x00007610ff007816 */ /* 0x000fc80000000000 */
[----:B------:R-:W-:-:S05]  /*aba0*/  F2FP.SATFINITE.E4M3.F32.PACK_AB_MERGE_C R3, RZ, R3, RZ ;  /* 0x00000003ff03723e */ /* 0x000fca00048070ff */
[----:B------:R0:W-:Y:S01]  /*abb0*/  @!P3 STG.E.U8 desc[UR22][R24.64+0xc1], R3 ;  /* 0x0000c1031800b986 */ /* 0x0001e2000c101116 */
[----:B------:R-:W-:Y:S05]  /*abc0*/  @P4 BRA `(.L_x_235) ;  /* 0x0000000000044947 */ /* 0x000fea0003800000 */
[----:B------:R0:W5:Y:S02]  /*abd0*/  LDG.E.U8 R0, desc[UR22][R30.64+0xc0] ;  /* 0x0000c0161e007981 */ /* 0x000164000c1e1100 */
.L_x_235:
[----:B------:R-:W-:Y:S05]  /*abe0*/  BSYNC B1 ;  /* 0x0000000000017941 */ /* 0x000fea0003800000 */
.L_x_234:
[----:B------:R-:W2:Y:S01]  /*abf0*/  LDL.LU R2, [R1] ;  /* 0x0000000001027983 */ /* 0x000ea20000300800 */
[----:B-----5:R-:W-:Y:S01]  /*ac00*/  LOP3.LUT R0, R0, 0xff, RZ, 0xc0, !PT ;  /* 0x000000ff00007812 */ /* 0x020fe200078ec0ff */
[----:B------:R-:W-:Y:S01]  /*ac10*/  BSSY B1, `(.L_x_236) ;  /* 0x000000b000017945 */ /* 0x000fe20003800000 */
[----:B------:R-:W-:Y:S02]  /*ac20*/  ISETP.LT.OR P3, PT, R34, 0xc2, !P1 ;  /* 0x000000c22200780c */ /* 0x000fe40004f61670 */
[----:B------:R-:W-:-:S05]  /*ac30*/  F2FP.F16.E4M3.UNPACK_B R0, R0 ;  /* 0x00000000ff00723e */ /* 0x000fca00020006ff */
[----:B------:R-:W-:-:S05]  /*ac40*/  HADD2.F32 R0, -RZ, R0.H0_H0 ;  /* 0x20000000ff007230 */ /* 0x000fca0000004100 */
[----:B------:R-:W-:-:S04]  /*ac50*/  FMUL R0, R0, UR26 ;  /* 0x0000001a00007c20 */ /* 0x000fc80008400000 */
[----:B--2---:R-:W-:-:S05]  /*ac60*/  FFMA R0, R2, UR25, R0 ;  /* 0x0000001902007c23 */ /* 0x004fca0008000000 */
[----:B0-----:R-:W-:Y:S02]  /*ac70*/  F2FP.SATFINITE.E4M3.F32.PACK_AB_MERGE_C R3, RZ, R0, RZ ;  /* 0x00000000ff03723e */ /* 0x001fe400048070ff */
[----:B------:R-:W-:-:S03]  /*ac80*/  PRMT R0, RZ, 0x7610, R0 ;  /* 0x00007610ff007816 */ /* 0x000fc60000000000 */
[----:B------:R0:W-:Y:S01]  /*ac90*/  @!P4 STG.E.U8 desc[UR22][R26.64+0xc0], R3 ;  /* 0x0000c0031a00c986 */ /* 0x0001e2000c101116 */
[----:B------:R-:W-:Y:S05]  /*aca0*/  @P3 BRA `(.L_x_237) ;  /* 0x0000000000043947 */ /* 0x000fea0003800000 */
[----:B------:R2:W5:Y:S02]  /*acb0*/  LDG.E.U8 R0, desc[UR22][R30.64+0xc1] ;  /* 0x0000c1161e007981 */ /* 0x000564000c1e1100 */
.L_x_237:
[----:B------:R-:W-:Y:S05]  /*acc0*/  BSYNC B1 ;  /* 0x0000000000017941 */ /* 0x000fea0003800000 */
.L_x_236:
[----:B------:R-:W3:Y:S01]  /*acd0*/  LDL.LU R2, [R1+0x4] ;  /* 0x0000040001027983 */ /* 0x000ee20000300800 */
[----:B-----5:R-:W-:Y:S01]  /*ace0*/  LOP3.LUT R0, R0, 0xff, RZ, 0xc0, !PT ;  /* 0x000000ff00007812 */ /* 0x020fe200078ec0ff */
[----:B------:R-:W-:Y:S01]  /*acf0*/  BSSY B1, `(.L_x_238) ;  /* 0x000000b000017945 */ /* 0x000fe20003800000 */
[----:B------:R-:W-:Y:S02]  /*ad00*/  ISETP.LT.OR P4, PT, R34, 0xc9, !P0 ;  /* 0x000000c92200780c */ /* 0x000fe40004781670 */
[----:B------:R-:W-:-:S05]  /*ad10*/  F2FP.F16.E4M3.UNPACK_B R0, R0 ;  /* 0x00000000ff00723e */ /* 0x000fca00020006ff */
[----:B------:R-:W-:-:S05]  /*ad20*/  HADD2.F32 R0, -RZ, R0.H0_H0 ;  /* 0x20000000ff007230 */ /* 0x000fca0000004100 */
[----:B------:R-:W-:-:S04]  /*ad30*/  FMUL R0, R0, UR26 ;  /* 0x0000001a00007c20 */ /* 0x000fc80008400000 */
[----:B---3--:R-:W-:-:S05]  /*ad40*/  FFMA R0, R2, UR25, R0 ;  /* 0x0000001902007c23 */ /* 0x008fca0008000000 */
[----:B0-----:R-:W-:Y:S02]  /*ad50*/  F2FP.SATFINITE.E4M3.F32.PACK_AB_MERGE_C R3, RZ, R0, RZ ;  /* 0x00000000ff03723e */ /* 0x001fe400048070ff */
[----:B------:R-:W-:-:S03]  /*ad60*/  PRMT R0, RZ, 0x7610, R0 ;  /* 0x00007610ff007816 */ /* 0x000fc60000000000 */
[----:B------:R0:W-:Y:S01]  /*ad70*/  @!P3 STG.E.U8 desc[UR22][R26.64+0xc1], R3 ;  /* 0x0000c1031a00b986 */ /* 0x0001e2000c101116 */
[----:B------:R-:W-:Y:S05]  /*ad80*/  @P4 BRA `(.L_x_239) ;  /* 0x0000000000044947 */ /* 0x000fea0003800000 */
[----:B------:R3:W5:Y:S02]  /*ad90*/  LDG.E.U8 R0, desc[UR22][R28.64+0xc8] ;  /* 0x0000c8161c007981 */ /* 0x000764000c1e1100 */
.L_x_239:
[----:B------:R-:W-:Y:S05]  /*ada0*/  BSYNC B1 ;  /* 0x0000000000017941 */ /* 0x000fea0003800000 */
.L_x_238:
[----:B------:R-:W2:Y:S01]  /*adb0*/  LDL.LU R2, [R1+0x8] ;  /* 0x0000080001027983 */ /* 0x000ea20000300800 */
        /* <DEDUP_REMOVED lines=12> */
.L_x_241:
[----:B------:R-:W-:Y:S05]  /*ae80*/  BSYNC B1 ;  /* 0x0000000000017941 */ /* 0x000fea0003800000 */
.L_x_240:
        /* <DEDUP_REMOVED lines=13> */
.L_x_243:
[----:B------:R-:W-:Y:S05]  /*af60*/  BSYNC B1 ;  /* 0x0000000000017941 */ /* 0x000fea0003800000 */
.L_x_242:
        /* <DEDUP_REMOVED lines=13> */
.L_x_245:
[----:B------:R-:W-:Y:S05]  /*b040*/  BSYNC B1 ;  /* 0x0000000000017941 */ /* 0x000fea0003800000 */
.L_x_244:
        /* <DEDUP_REMOVED lines=13> */
.L_x_247:
[----:B------:R-:W-:Y:S05]  /*b120*/  BSYNC B1 ;  /* 0x0000000000017941 */ /* 0x000fea0003800000 */
.L_x_246:
        /* <DEDUP_REMOVED lines=13> */
.L_x_249:
[----:B------:R-:W-:Y:S05]  /*b200*/  BSYNC B1 ;  /* 0x0000000000017941 */ /* 0x000fea0003800000 */
.L_x_248:
        /* <DEDUP_REMOVED lines=13> */
.L_x_251:
[----:B------:R-:W-:Y:S05]  /*b2e0*/  BSYNC B1 ;  /* 0x0000000000017941 */ /* 0x000fea0003800000 */
.L_x_250:
        /* <DEDUP_REMOVED lines=13> */
.L_x_253:
[----:B------:R-:W-:Y:S05]  /*b3c0*/  BSYNC B1 ;  /* 0x0000000000017941 */ /* 0x000fea0003800000 */
.L_x_252:
        /* <DEDUP_REMOVED lines=13> */
.L_x_255:
[----:B------:R-:W-:Y:S05]  /*b4a0*/  BSYNC B1 ;  /* 0x0000000000017941 */ /* 0x000fea0003800000 */
.L_x_254:
        /* <DEDUP_REMOVED lines=13> */
.L_x_257:
[----:B------:R-:W-:Y:S05]  /*b580*/  BSYNC B1 ;  /* 0x0000000000017941 */ /* 0x000fea0003800000 */
.L_x_256:
        /* <DEDUP_REMOVED lines=13> */
.L_x_259:
[----:B------:R-:W-:Y:S05]  /*b660*/  BSYNC B1 ;  /* 0x0000000000017941 */ /* 0x000fea0003800000 */
.L_x_258:
        /* <DEDUP_REMOVED lines=13> */
.L_x_261:
[----:B------:R-:W-:Y:S05]  /*b740*/  BSYNC B1 ;  /* 0x0000000000017941 */ /* 0x000fea0003800000 */
.L_x_260:
        /* <DEDUP_REMOVED lines=13> */
.L_x_263:
[----:B------:R-:W-:Y:S05]  /*b820*/  BSYNC B1 ;  /* 0x0000000000017941 */ /* 0x000fea0003800000 */
.L_x_262:
        /* <DEDUP_REMOVED lines=13> */
.L_x_265:
[----:B------:R-:W-:Y:S05]  /*b900*/  BSYNC B1 ;  /* 0x0000000000017941 */ /* 0x000fea0003800000 */
.L_x_264:
        /* <DEDUP_REMOVED lines=13> */
.L_x_267:
[----:B------:R-:W-:Y:S05]  /*b9e0*/  BSYNC B1 ;  /* 0x0000000000017941 */ /* 0x000fea0003800000 */
.L_x_266:
        /* <DEDUP_REMOVED lines=13> */
.L_x_269:
[----:B------:R-:W-:Y:S05]  /*bac0*/  BSYNC B1 ;  /* 0x0000000000017941 */ /* 0x000fea0003800000 */
.L_x_268:
        /* <DEDUP_REMOVED lines=13> */
.L_x_271:
[----:B------:R-:W-:Y:S05]  /*bba0*/  BSYNC B1 ;  /* 0x0000000000017941 */ /* 0x000fea0003800000 */
.L_x_270:
        /* <DEDUP_REMOVED lines=13> */
.L_x_273:
[----:B------:R-:W-:Y:S05]  /*bc80*/  BSYNC B1 ;  /* 0x0000000000017941 */ /* 0x000fea0003800000 */
.L_x_272:
        /* <DEDUP_REMOVED lines=13> */
.L_x_275:
[----:B------:R-:W-:Y:S05]  /*bd60*/  BSYNC B1 ;  /* 0x0000000000017941 */ /* 0x000fea0003800000 */
.L_x_274:
        /* <DEDUP_REMOVED lines=13> */
.L_x_277:
[----:B------:R-:W-:Y:S05]  /*be40*/  BSYNC B1 ;  /* 0x0000000000017941 */ /* 0x000fea0003800000 */
.L_x_276:
        /* <DEDUP_REMOVED lines=13> */
.L_x_279:
[----:B------:R-:W-:Y:S05]  /*bf20*/  BSYNC B1 ;  /* 0x0000000000017941 */ /* 0x000fea0003800000 */
.L_x_278:
        /* <DEDUP_REMOVED lines=13> */
.L_x_281:
[----:B------:R-:W-:Y:S05]  /*c000*/  BSYNC B1 ;  /* 0x0000000000017941 */ /* 0x000fea0003800000 */
.L_x_280:
        /* <DEDUP_REMOVED lines=13> */
.L_x_283:
[----:B------:R-:W-:Y:S05]  /*c0e0*/  BSYNC B1 ;  /* 0x0000000000017941 */ /* 0x000fea0003800000 */
.L_x_282:
        /* <DEDUP_REMOVED lines=13> */
.L_x_285:
[----:B------:R-:W-:Y:S05]  /*c1c0*/  BSYNC B1 ;  /* 0x0000000000017941 */ /* 0x000fea0003800000 */
.L_x_284:
        /* <DEDUP_REMOVED lines=13> */
.L_x_287:
[----:B------:R-:W-:Y:S05]  /*c2a0*/  BSYNC B1 ;  /* 0x0000000000017941 */ /* 0x000fea0003800000 */
.L_x_286:
        /* <DEDUP_REMOVED lines=13> */
.L_x_289:
[----:B------:R-:W-:Y:S05]  /*c380*/  BSYNC B1 ;  /* 0x0000000000017941 */ /* 0x000fea0003800000 */
.L_x_288:
        /* <DEDUP_REMOVED lines=13> */
.L_x_291:
[----:B------:R-:W-:Y:S05]  /*c460*/  BSYNC B1 ;  /* 0x0000000000017941 */ /* 0x000fea0003800000 */
.L_x_290:
        /* <DEDUP_REMOVED lines=13> */
.L_x_293:
[----:B------:R-:W-:Y:S05]  /*c540*/  BSYNC B1 ;  /* 0x0000000000017941 */ /* 0x000fea0003800000 */
.L_x_292:
[----:B------:R-:W-:Y:S05]  /*c550*/  @P1 BRA `(.L_x_294) ;  /* 0x0000002000a41947 */ /* 0x000fea0003800000 */
[----:B------:R-:W2:Y:S01]  /*c560*/  LDL.LU R2, [R1+0x74] ;  /* 0x0000740001027983 */ /* 0x000ea20000300800 */
[----:B-----5:R-:W-:-:S04]  /*c570*/  LOP3.LUT R0, R0, 0xff, RZ, 0xc0, !PT ;  /* 0x000000ff00007812 */ /* 0x020fc800078ec0ff */
[----:B------:R-:W-:-:S05]  /*c580*/  F2FP.F16.E4M3.UNPACK_B R0, R0 ;  /* 0x00000000ff00723e */ /* 0x000fca00020006ff */
[----:B------:R-:W-:-:S05]  /*c590*/  HADD2.F32 R0, -RZ, R0.H0_H0 ;  /* 0x20000000ff007230 */ /* 0x000fca0000004100 */
[----:B------:R-:W-:-:S04]  /*c5a0*/  FMUL R0, R0, UR26 ;  /* 0x0000001a00007c20 */ /* 0x000fc80008400000 */
[----:B--2---:R-:W-:-:S05]  /*c5b0*/  FFMA R0, R2, UR25, R0 ;  /* 0x0000001902007c23 */ /* 0x004fca0008000000 */
[----:B0-----:R-:W-:-:S05]  /*c5c0*/  F2FP.SATFINITE.E4M3.F32.PACK_AB_MERGE_C R3, RZ, R0, RZ ;  /* 0x00000000ff03723e */ /* 0x001fca00048070ff */
[----:B------:R0:W-:Y:S01]  /*c5d0*/  STG.E.U8 desc[UR22][R26.64+0xf9], R3 ;  /* 0x0000f9031a007986 */ /* 0x0001e2000c101116 */
[----:B------:R-:W-:Y:S05]  /*c5e0*/  BRA `(.L_x_294) ;  /* 0x0000002000807947 */ /* 0x000fea0003800000 */
.L_x_37:
[C---:B------:R-:W-:Y:S01]  /*c5f0*/  ISETP.GE.AND P1, PT, R39.reuse, 0x1, PT ;  /* 0x000000012700780c */ /* 0x040fe20003f26270 */
[----:B------:R-:W-:Y:S01]  /*c600*/  FMUL R226, R226, UR25 ;  /* 0x00000019e2e27c20 */ /* 0x000fe20008400000 */
[----:B------:R-:W2:Y:S01]  /*c610*/  LDL.LU R227, [R1+0x10] ;  /* 0x0000100001e37983 */ /* 0x000ea20000300800 */
[----:B------:R-:W-:Y:S01]  /*c620*/  ISETP.GE.AND P0, PT, R39, 0x9, PT ;  /* 0x000000092700780c */ /* 0x000fe20003f06270 */
[----:B------:R-:W-:Y:S01]  /*c630*/  FMUL R225, R225, UR25 ;  /* 0x00000019e1e17c20 */ /* 0x000fe20008400000 */
[C---:B------:R-:W-:Y:S02]  /*c640*/  ISETP.LT.OR P4, PT, R34.reuse, 0x1, !P1 ;  /* 0x000000012200780c */ /* 0x040fe40004f81670 */
[C---:B------:R-:W-:Y:S02]  /*c650*/  ISETP.LT.OR P5, PT, R34.reuse, 0x2, !P1 ;  /* 0x000000022200780c */ /* 0x040fe40004fa1670 */
[----:B------:R-:W-:Y:S02]  /*c660*/  F2FP.SATFINITE.E4M3.F32.PACK_AB_MERGE_C R29, RZ, R226, RZ ;  /* 0x000000e2ff1d723e */ /* 0x000fe400048070ff */
[----:B------:R-:W-:Y:S01]  /*c670*/  ISETP.LT.OR P3, PT, R34, 0x1, !P0 ;  /* 0x000000012200780c */ /* 0x000fe20004761670 */
[----:B------:R-:W-:Y:S01]  /*c680*/  FMUL R224, R224, UR25 ;  /* 0x00000019e0e07c20 */ /* 0x000fe20008400000 */
[----:B------:R-:W-:Y:S01]  /*c690*/  ISETP.LT.OR P6, PT, R34, 0xa, !P1 ;  /* 0x0000000a2200780c */ /* 0x000fe20004fc1670 */
[----:B------:R-:W-:Y:S01]  /*c6a0*/  FMUL R223, R223, UR25 ;  /* 0x00000019dfdf7c20 */ /* 0x000fe20008400000 */
[----:B------:R-:W-:Y:S01]  /*c6b0*/  F2FP.SATFINITE.E4M3.F32.PACK_AB_MERGE_C R225, RZ, R225, RZ ;  /* 0x000000e1ffe1723e */ /* 0x000fe200048070ff */
[----:B------:R-:W-:Y:S01]  /*c6c0*/  FMUL R221, R221, UR25 ;  /* 0x00000019dddd7c20 */ /* 0x000fe20008400000 */
[----:B------:R-:W-:Y:S01]  /*c6d0*/  FMUL R222, R222, UR25 ;  /* 0x00000019dede7c20 */ /* 0x000fe20008400000 */
[----:B------:R0:W-:Y:S01]  /*c6e0*/  @!P4 STG.E.U8 desc[UR22][R24.64], R29 ;  /* 0x0000001d1800c986 */ /* 0x0001e2000c101116 */
[----:B------:R-:W-:-:S02]  /*c6f0*/  ISETP.LT.OR P4, PT, R34, 0x2, !P0 ;  /* 0x000000022200780c */ /* 0x000fc40004781670 */
[----:B------:R-:W-:Y:S01]  /*c700*/  F2FP.SATFINITE.E4M3.F32.PACK_AB_MERGE_C R31, RZ, R224, RZ ;  /* 0x000000e0ff1f723e */ /* 0x000fe200048070ff */
[----:B------:R3:W-:Y:S01]  /*c710*/  @!P5 STG.E.U8 desc[UR22][R24.64+0x1], R225 ;  /* 0x000001e11800d986 */ /* 0x0007e2000c101116 */
[----:B------:R-:W-:Y:S02]  /*c720*/  ISETP.LT.OR P5, PT, R34, 0x9, !P1 ;  /* 0x000000092200780c */ /* 0x000fe40004fa1670 */
[----:B------:R-:W-:Y:S01]  /*c730*/  F2FP.SATFINITE.E4M3.F32.PACK_AB_MERGE_C R223, RZ, R223, RZ ;  /* 0x000000dfffdf723e */ /* 0x000fe200048070ff */
[----:B------:R-:W-:Y:S01]  /*c740*/  FMUL R220, R220, UR25 ;  /* 0x00000019dcdc7c20 */ /* 0x000fe20008400000 */
[----:B------:R-:W-:Y:S01]  /*c750*/  F2FP.SATFINITE.E4M3.F32.PACK_AB_MERGE_C R221, RZ, R221, RZ ;  /* 0x000000ddffdd723e */ /* 0x000fe200048070ff */
[----:B------:R-:W-:Y:S01]  /*c760*/  @!P3 STG.E.U8 desc[UR22][R26.64], R31 ;  /* 0x0000001f1a00b986 */ /* 0x000fe2000c101116 */
[----:B------:R-:W-:-:S03]  /*c770*/  ISETP.LT.OR P3, PT, R34, 0x9, !P0 ;  /* 0x000000092200780c */ /* 0x000fc60004761670 */
[----:B------:R-:W-:Y:S01]  /*c780*/  @!P4 STG.E.U8 desc[UR22][R26.64+0x1], R223 ;  /* 0x000001df1a00c986 */ /* 0x000fe2000c101116 */
[----:B------:R-:W-:-:S03]  /*c790*/  ISETP.LT.OR P4, PT, R34, 0xa, !P0 ;  /* 0x0000000a2200780c */ /* 0x000fc60004781670 */
[----:B------:R-:W-:Y:S01]  /*c7a0*/  @!P6 STG.E.U8 desc[UR22][R24.64+0x9], R221 ;  /* 0x000009dd1800e986 */ /* 0x000fe2000c101116 */
[C---:B------:R-:W-:Y:S01]  /*c7b0*/  ISETP.LT.OR P6, PT, R34.reuse, 0x12, !P1 ;  /* 0x000000122200780c */ /* 0x040fe20004fc1670 */
[----:B------:R-:W-:Y:S01]  /*c7c0*/  FMUL R219, R219, UR25 ;  /* 0x00000019dbdb7c20 */ /* 0x000fe20008400000 */
[----:B0-----:R-:W-:Y:S01]  /*c7d0*/  F2FP.SATFINITE.E4M3.F32.PACK_AB_MERGE_C R29, RZ, R222, RZ ;  /* 0x000000deff1d723e */ /* 0x001fe200048070ff */
[----:B------:R-:W-:Y:S01]  /*c7e0*/  FMUL R217, R217, UR25 ;  /* 0x00000019d9d97c20 */ /* 0x000fe20008400000 */
[----:B------:R-:W4:Y:S01]  /*c7f0*/  LDL.LU R226, [R1+0xc] ;  /* 0x00000c0001e27983 */ /* 0x000f220000300800 */
[----:B------:R-:W-:Y:S02]  /*c800*/  F2FP.SATFINITE.E4M3.F32.PACK_AB_MERGE_C R33, RZ, R220, RZ ;  /* 0x000000dcff21723e */ /* 0x000fe400048070ff */
[----:B------:R-:W-:Y:S01]  /*c810*/  F2FP.SATFINITE.E4M3.F32.PACK_AB_MERGE_C R219, RZ, R219, RZ ;  /* 0x000000dbffdb723e */ /* 0x000fe200048070ff */
[----:B------:R0:W-:Y:S01]  /*c820*/  @!P5 STG.E.U8 desc[UR22][R24.64+0x8], R29 ;  /* 0x0000081d1800d986 */ /* 0x0001e2000c101116 */
[----:B------:R-:W-:-:S02]  /*c830*/  ISETP.LT.OR P5, PT, R34, 0x11, !P1 ;  /* 0x000000112200780c */ /* 0x000fc40004fa1670 */
[----:B------:R-:W-:Y:S01]  /*c840*/  F2FP.SATFINITE.E4M3.F32.PACK_AB_MERGE_C R217, RZ, R217, RZ ;  /* 0x000000d9ffd9723e */ /* 0x000fe200048070ff */
[----:B---3--:R-:W3:Y:S01]  /*c850*/  LDL.LU R225, [R1+0x8] ;  /* 0x0000080001e17983 */ /* 0x008ee20000300800 */
[----:B------:R-:W-:-:S03]  /*c860*/  FMUL R218, R218, UR25 ;  /* 0x00000019dada7c20 */ /* 0x000fc60008400000 */
[----:B------:R-:W4:Y:S04]  /*c870*/  LDL.LU R224, [R1+0x4] ;  /* 0x0000040001e07983 */ /* 0x000f280000300800 */
[----:B------:R-:W3:Y:S01]  /*c880*/  LDL.LU R222, [R1] ;  /* 0x0000000001de7983 */ /* 0x000ee20000300800 */
[----:B0-----:R-:W-:Y:S01]  /*c890*/  F2FP.SATFINITE.E4M3.F32.PACK_AB_MERGE_C R29, RZ, R218, RZ ;  /* 0x000000daff1d723e */ /* 0x001fe200048070ff */
[----:B------:R-:W-:Y:S01]  /*c8a0*/  FMUL R216, R216, UR25 ;  /* 0x00000019d8d87c20 */ /* 0x000fe20008400000 */
[----:B------:R-:W-:Y:S01]  /*c8b0*/  FMUL R215, R215, UR25 ;  /* 0x00000019d7d77c20 */ /* 0x000fe20008400000 */
[----:B------:R0:W-:Y:S01]  /*c8c0*/  @!P3 STG.E.U8 desc[UR22][R26.64+0x8], R33 ;  /* 0x000008211a00b986 */ /* 0x0001e2000c101116 */
[C---:B------:R-:W-:Y:S01]  /*c8d0*/  ISETP.LT.OR P3, PT, R34.reuse, 0x11, !P0 ;  /* 0x000000112200780c */ /* 0x040fe20004761670 */
[----:B------:R-:W-:Y:S01]  /*c8e0*/  FMUL R213, R213, UR25 ;  /* 0x00000019d5d57c20 */ /* 0x000fe20008400000 */
[----:B------:R-:W-:Y:S01]  /*c8f0*/  F2FP.SATFINITE.E4M3.F32.PACK_AB_MERGE_C R31, RZ, R216, RZ ;  /* 0x000000d8ff1f723e */ /* 0x000fe200048070ff */
[----:B------:R-:W-:Y:S01]  /*c900*/  @!P4 STG.E.U8 desc[UR22][R26.64+0x9], R219 ;  /* 0x000009db1a00c986 */ /* 0x000fe2000c101116 */
[----:B------:R-:W-:Y:S01]  /*c910*/  ISETP.LT.OR P4, PT, R34, 0x12, !P0 ;  /* 0x000000122200780c */ /* 0x000fe20004781670 */
[----:B------:R-:W-:Y:S01]  /*c920*/  FMUL R214, R214, UR25 ;  /* 0x00000019d6d67c20 */ /* 0x000fe20008400000 */
[----:B------:R-:W-:Y:S01]  /*c930*/  F2FP.SATFINITE.E4M3.F32.PACK_AB_MERGE_C R215, RZ, R215, RZ ;  /* 0x000000d7ffd7723e */ /* 0x000fe200048070ff */
[----:B------:R-:W-:Y:S01]  /*c940*/  @!P6 STG.E.U8 desc[UR22][R24.64+0x11], R217 ;  /* 0x000011d91800e986 */ /* 0x000fe2000c101116 */
[----:B------:R-:W-:Y:S01]  /*c950*/  ISETP.LT.OR P6, PT, R34, 0x1a, !P1 ;  /* 0x0000001a2200780c */ /* 0x000fe20004fc1670 */
[----:B------:R-:W-:Y:S01]  /*c960*/  FMUL R212, R212, UR25 ;  /* 0x00000019d4d47c20 */ /* 0x000fe20008400000 */
[----:B------:R-:W-:Y:S01]  /*c970*/  F2FP.SATFINITE.E4M3.F32.PACK_AB_MERGE_C R213, RZ, R213, RZ ;  /* 0x000000d5ffd5723e */ /* 0x000fe200048070ff */
[----:B------:R1:W-:Y:S01]  /*c980*/  @!P5 STG.E.U8 desc[UR22][R24.64+0x10], R29 ;  /* 0x0000101d1800d986 */ /* 0x0003e2000c101116 */
[C---:B------:R-:W-:Y:S01]  /*c990*/  ISETP.LT.OR P5, PT, R34.reuse, 0x19, !P1 ;  /* 0x000000192200780c */ /* 0x040fe20004fa1670 */
[----:B------:R-:W-:Y:S01]  /*c9a0*/  FMUL R211, R211, UR25 ;  /* 0x00000019d3d37c20 */ /* 0x000fe20008400000 */
[----:B------:R-:W-:Y:S01]  /*c9b0*/  FMUL R209, R209, UR25 ;  /* 0x00000019d1d17c20 */ /* 0x000fe20008400000 */
[----:B------:R1:W-:Y:S01]  /*c9c0*/  @!P3 STG.E.U8 desc[UR22][R26.64+0x10], R31 ;  /* 0x0000101f1a00b986 */ /* 0x0003e2000c101116 */
[----:B------:R-:W-:Y:S01]  /*c9d0*/  ISETP.LT.OR P3, PT, R34, 0x19, !P0 ;  /* 0x000000192200780c */ /* 0x000fe20004761670 */
[----:B------:R-:W-:Y:S01]  /*c9e0*/  FMUL R210, R210, UR25 ;  /* 0x00000019d2d27c20 */ /* 0x000fe20008400000 */
[----:B0-----:R-:W-:Y:S01]  /*c9f0*/  F2FP.SATFINITE.E4M3.F32.PACK_AB_MERGE_C R33, RZ, R212, RZ ;  /* 0x000000d4ff21723e */ /* 0x001fe200048070ff */
[----:B------:R-:W-:Y:S01]  /*ca00*/  @!P4 STG.E.U8 desc[UR22][R26.64+0x11], R215 ;  /* 0x000011d71a00c986 */ /* 0x000fe2000c101116 */
[----:B------:R-:W-:Y:S01]  /*ca10*/  ISETP.LT.OR P4, PT, R34, 0x1a, !P0 ;  /* 0x0000001a2200780c */ /* 0x000fe20004781670 */
[----:B------:R-:W-:Y:S01]  /*ca20*/  FMUL R208, R208, UR25 ;  /* 0x00000019d0d07c20 */ /* 0x000fe20008400000 */
[----:B------:R-:W-:Y:S01]  /*ca30*/  F2FP.SATFINITE.E4M3.F32.PACK_AB_MERGE_C R211, RZ, R211, RZ ;  /* 0x000000d3ffd3723e */ /* 0x000fe200048070ff */
[----:B------:R-:W-:Y:S01]  /*ca40*/  @!P6 STG.E.U8 desc[UR22][R24.64+0x19], R213 ;  /* 0x000019d51800e986 */ /* 0x000fe2000c101116 */
[----:B------:R-:W-:Y:S01]  /*ca50*/  ISETP.LT.OR P6, PT, R34, 0x22, !P1 ;  /* 0x000000222200780c */ /* 0x000fe20004fc1670 */
[----:B------:R-:W-:Y:S01]  /*ca60*/  FMUL R207, R207, UR25 ;  /* 0x00000019cfcf7c20 */ /* 0x000fe20008400000 */
[----:B-1----:R-:W-:Y:S01]  /*ca70*/  F2FP.SATFINITE.E4M3.F32.PACK_AB_MERGE_C R29, RZ, R214, RZ ;  /* 0x000000d6ff1d723e */ /* 0x002fe200048070ff */
[----:B------:R-:W-:Y:S01]  /*ca80*/  FMUL R205, R205, UR25 ;  /* 0x00000019cdcd7c20 */ /* 0x000fe20008400000 */
[----:B------:R-:W-:Y:S01]  /*ca90*/  F2FP.SATFINITE.E4M3.F32.PACK_AB_MERGE_C R209, RZ, R209, RZ ;  /* 0x000000d1ffd1723e */ /* 0x000fe200048070ff */
[----:B------:R-:W-:Y:S01]  /*caa0*/  FMUL R206, R206, UR25 ;  /* 0x00000019cece7c20 */ /* 0x000fe20008400000 */
[----:B------:R-:W-:Y:S01]  /*cab0*/  F2FP.SATFINITE.E4M3.F32.PACK_AB_MERGE_C R31, RZ, R208, RZ ;  /* 0x000000d0ff1f723e */ /* 0x000fe200048070ff */
[----:B------:R0:W-:Y:S01]  /*cac0*/  @!P5 STG.E.U8 desc[UR22][R24.64+0x18], R29 ;  /* 0x0000181d1800d986 */ /* 0x0001e2000c101116 */
[----:B------:R-:W-:Y:S01]  /*cad0*/  ISETP.LT.OR P5, PT, R34, 0x21, !P1 ;  /* 0x000000212200780c */ /* 0x000fe20004fa1670 */
[----:B------:R-:W-:Y:S01]  /*cae0*/  FMUL R204, R204, UR25 ;  /* 0x00000019cccc7c20 */ /* 0x000fe20008400000 */
[----:B------:R-:W-:Y:S01]  /*caf0*/  F2FP.SATFINITE.E4M3.F32.PACK_AB_MERGE_C R207, RZ, R207, RZ ;  /* 0x000000cfffcf723e */ /* 0x000fe200048070ff */
[----:B------:R1:W-:Y:S01]  /*cb00*/  @!P3 STG.E.U8 desc[UR22][R26.64+0x18], R33 ;  /* 0x000018211a00b986 */ /* 0x0003e2000c101116 */
[C---:B------:R-:W-:Y:S01]  /*cb10*/  ISETP.LT.OR P3, PT, R34.reuse, 0x21, !P0 ;  /* 0x000000212200780c */ /* 0x040fe20004761670 */
[----:B------:R-:W-:Y:S01]  /*cb20*/  FMUL R203, R203, UR25 ;  /* 0x00000019cbcb7c20 */ /* 0x000fe20008400000 */
[----:B------:R-:W-:Y:S01]  /*cb30*/  F2FP.SATFINITE.E4M3.F32.PACK_AB_MERGE_C R205, RZ, R205, RZ ;  /* 0x000000cdffcd723e */ /* 0x000fe200048070ff */
[----:B------:R-:W-:Y:S01]  /*cb40*/  @!P4 STG.E.U8 desc[UR22][R26.64+0x19], R211 ;  /* 0x000019d31a00c986 */ /* 0x000fe2000c101116 */
[C---:B------:R-:W-:Y:S01]  /*cb50*/  ISETP.LT.OR P4, PT, R34.reuse, 0x22, !P0 ;  /* 0x000000222200780c */ /* 0x040fe20004781670 */
[----:B------:R-:W-:Y:S01]  /*cb60*/  FMUL R201, R201, UR25 ;  /* 0x00000019c9c97c20 */ /* 0x000fe20008400000 */
[----:B------:R-:W-:Y:S01]  /*cb70*/  F2FP.SATFINITE.E4M3.F32.PACK_AB_MERGE_C R203, RZ, R203, RZ ;  /* 0x000000cbffcb723e */ /* 0x000fe200048070ff */
[----:B------:R-:W-:Y:S01]  /*cb80*/  @!P6 STG.E.U8 desc[UR22][R24.64+0x21], R209 ;  /* 0x000021d11800e986 */ /* 0x000fe2000c101116 */
[----:B------:R-:W-:Y:S01]  /*cb90*/  ISETP.LT.OR P6, PT, R34, 0x2a, !P1 ;  /* 0x0000002a2200780c */ /* 0x000fe20004fc1670 */
[----:B------:R-:W-:Y:S01]  /*cba0*/  FMUL R202, R202, UR25 ;  /* 0x00000019caca7c20 */ /* 0x000fe20008400000 */
[----:B0-----:R-:W-:Y:S01]  /*cbb0*/  F2FP.SATFINITE.E4M3.F32.PACK_AB_MERGE_C R29, RZ, R210, RZ ;  /* 0x000000d2ff1d723e */ /* 0x001fe200048070ff */
[----:B------:R-:W-:Y:S01]  /*cbc0*/  FMUL R200, R200, UR25 ;  /* 0x00000019c8c87c20 */ /* 0x000fe20008400000 */
[----:B-1----:R-:W-:Y:S01]  /*cbd0*/  F2FP.SATFINITE.E4M3.F32.PACK_AB_MERGE_C R33, RZ, R204, RZ ;  /* 0x000000ccff21723e */ /* 0x002fe200048070ff */
[----:B------:R-:W-:Y:S01]  /*cbe0*/  FMUL R199, R199, UR25 ;  /* 0x00000019c7c77c20 */ /* 0x000fe20008400000 */
[----:B------:R-:W-:Y:S01]  /*cbf0*/  F2FP.SATFINITE.E4M3.F32.PACK_AB_MERGE_C R201, RZ, R201, RZ ;  /* 0x000000c9ffc9723e */ /* 0x000fe200048070ff */
[----:B------:R0:W-:Y:S01]  /*cc00*/  @!P5 STG.E.U8 desc[UR22][R24.64+0x20], R29 ;  /* 0x0000201d1800d986 */ /* 0x0001e2000c101116 */
[C---:B------:R-:W-:Y:S01]  /*cc10*/  ISETP.LT.OR P5, PT, R34.reuse, 0x29, !P1 ;  /* 0x000000292200780c */ /* 0x040fe20004fa1670 */
[----:B------:R-:W-:Y:S01]  /*cc20*/  FMUL R197, R197, UR25 ;  /* 0x00000019c5c57c20 */ /* 0x000fe20008400000 */
[----:B------:R-:W-:Y:S01]  /*cc30*/  F2FP.SATFINITE.E4M3.F32.PACK_AB_MERGE_C R199, RZ, R199, RZ ;  /* 0x000000c7ffc7723e */ /* 0x000fe200048070ff */
[----:B------:R1:W-:Y:S01]  /*cc40*/  @!P3 STG.E.U8 desc[UR22][R26.64+0x20], R31 ;  /* 0x0000201f1a00b986 */ /* 0x0003e2000c101116 */
[----:B------:R-:W-:Y:S01]  /*cc50*/  ISETP.LT.OR P3, PT, R34, 0x29, !P0 ;  /* 0x000000292200780c */ /* 0x000fe20004761670 */
[----:B------:R-:W-:Y:S01]  /*cc60*/  FMUL R198, R198, UR25 ;  /* 0x00000019c6c67c20 */ /* 0x000fe20008400000 */
[----:B------:R-:W-:Y:S01]  /*cc70*/  F2FP.SATFINITE.E4M3.F32.PACK_AB_MERGE_C R197, RZ, R197, RZ ;  /* 0x000000c5ffc5723e */ /* 0x000fe200048070ff */
[----:B------:R-:W-:Y:S01]  /*cc80*/  @!P4 STG.E.U8 desc[UR22][R26.64+0x21], R207 ;  /* 0x000021cf1a00c986 */ /* 0x000fe2000c101116 */
[----:B------:R-:W-:Y:S01]  /*cc90*/  ISETP.LT.OR P4, PT, R34, 0x2a, !P0 ;  /* 0x0000002a2200780c */ /* 0x000fe20004781670 */
[----:B------:R-:W-:Y:S01]  /*cca0*/  FMUL R196, R196, UR25 ;  /* 0x00000019c4c47c20 */ /* 0x000fe20008400000 */
[----:B------:R-:W-:Y:S01]  /*ccb0*/  FMUL R195, R195, UR25 ;  /* 0x00000019c3c37c20 */ /* 0x000fe20008400000 */
        /* <DEDUP_REMOVED lines=27> */
[----:B------:R-:W-:Y:S01]  /*ce70*/  FMUL R186, R186, UR25 ;  /* 0x00000019baba7c20 */ /* 0x000fe20008400000 */
        /* <DEDUP_REMOVED lines=154> */
[----:B-----5:R-:W-:Y:S01]  /*d820*/  FMUL R5, R5, UR25 ;  /* 0x0000001905057c20 */ /* 0x020fe20008400000 */
[----:B0-----:R-:W-:Y:S01]  /*d830*/  F2FP.SATFINITE.E4M3.F32.PACK_AB_MERGE_C R29, RZ, R170, RZ ;  /* 0x000000aaff1d723e */ /* 0x001fe200048070ff */
[----:B------:R-:W-:Y:S01]  /*d840*/  FMUL R0, R0, UR25 ;  /* 0x0000001900007c20 */ /* 0x000fe20008400000 */
[----:B-1----:R-:W-:Y:S01]  /*d850*/  F2FP.SATFINITE.E4M3.F32.PACK_AB_MERGE_C R33, RZ, R164, RZ ;  /* 0x000000a4ff21723e */ /* 0x002fe200048070ff */
[----:B------:R-:W-:Y:S01]  /*d860*/  FMUL R6, R6, UR25 ;  /* 0x0000001906067c20 */ /* 0x000fe20008400000 */
[----:B------:R-:W-:Y:S01]  /*d870*/  F2FP.SATFINITE.E4M3.F32.PACK_AB_MERGE_C R7, RZ, R7, RZ ;  /* 0x00000007ff07723e */ /* 0x000fe200048070ff */
[----:B------:R0:W-:Y:S01]  /*d880*/  @!P5 STG.E.U8 desc[UR22][R24.64+0x70], R29 ;  /* 0x0000701d1800d986 */ /* 0x0001e2000c101116 */
[----:B------:R-:W-:Y:S01]  /*d890*/  ISETP.LT.OR P5, PT, R34, 0x79, !P1 ;  /* 0x000000792200780c */ /* 0x000fe20004fa1670 */
[----:B------:R-:W-:Y:S01]  /*d8a0*/  FMUL R2, R2, UR25 ;  /* 0x0000001902027c20 */ /* 0x000fe20008400000 */
[----:B------:R-:W-:Y:S01]  /*d8b0*/  F2FP.SATFINITE.E4M3.F32.PACK_AB_MERGE_C R5, RZ, R5, RZ ;  /* 0x00000005ff05723e */ /* 0x000fe200048070ff */
[----:B------:R1:W-:Y:S01]  /*d8c0*/  @!P3 STG.E.U8 desc[UR22][R26.64+0x70], R31 ;  /* 0x0000701f1a00b986 */ /* 0x0003e2000c101116 */
[----:B------:R-:W-:Y:S01]  /*d8d0*/  ISETP.LT.OR P3, PT, R34, 0x79, !P0 ;  /* 0x000000792200780c */ /* 0x000fe20004761670 */
[----:B------:R-:W-:Y:S01]  /*d8e0*/  FMUL R3, R3, UR25 ;  /* 0x0000001903037c20 */ /* 0x000fe20008400000 */
[----:B------:R-:W-:Y:S01]  /*d8f0*/  FMUL R4, R4, UR25 ;  /* 0x0000001904047c20 */ /* 0x000fe20008400000 */
[----:B------:R-:W-:Y:S01]  /*d900*/  @!P4 STG.E.U8 desc[UR22][R26.64+0x71], R167 ;  /* 0x000071a71a00c986 */ /* 0x000fe2000c101116 */
[----:B------:R-:W-:-:S03]  /*d910*/  ISETP.LT.OR P4, PT, R34, 0x7a, !P0 ;  /* 0x0000007a2200780c */ /* 0x000fc60004781670 */
[----:B------:R-:W-:Y:S01]  /*d920*/  @!P6 STG.E.U8 desc[UR22][R24.64+0x79], R165 ;  /* 0x000079a51800e986 */ /* 0x000fe2000c101116 */
[----:B------:R-:W-:Y:S02]  /*d930*/  ISETP.LT.OR P6, PT, R34, 0x82, !P1 ;  /* 0x000000822200780c */ /* 0x000fe40004fc1670 */
[----:B0-----:R-:W-:Y:S01]  /*d940*/  F2FP.SATFINITE.E4M3.F32.PACK_AB_MERGE_C R29, RZ, R166, RZ ;  /* 0x000000a6ff1d723e */ /* 0x001fe200048070ff */
[----:B------:R-:W4:Y:S01]  /*d950*/  LDL.LU R220, [R1+0x14] ;  /* 0x0000140001dc7983 */ /* 0x000f220000300800 */
[----:B-1----:R-:W-:-:S03]  /*d960*/  F2FP.SATFINITE.E4M3.F32.PACK_AB_MERGE_C R31, RZ, R160, RZ ;  /* 0x000000a0ff1f723e */ /* 0x002fc600048070ff */
[----:B------:R0:W-:Y:S01]  /*d970*/  @!P5 STG.E.U8 desc[UR22][R24.64+0x78], R29 ;  /* 0x0000781d1800d986 */ /* 0x0001e2000c101116 */
[----:B------:R-:W-:-:S03]  /*d980*/  ISETP.LT.OR P5, PT, R34, 0x81, !P1 ;  /* 0x000000812200780c */ /* 0x000fc60004fa1670 */
[----:B------:R1:W-:Y:S01]  /*d990*/  @!P3 STG.E.U8 desc[UR22][R26.64+0x78], R33 ;  /* 0x000078211a00b986 */ /* 0x0003e2000c101116 */
[----:B------:R-:W-:-:S03]  /*d9a0*/  ISETP.LT.OR P3, PT, R34, 0x81, !P0 ;  /* 0x000000812200780c */ /* 0x000fc60004761670 */
        /* <DEDUP_REMOVED lines=26> */
[----:B0-----:R-:W-:Y:S02]  /*db50*/  F2FP.SATFINITE.E4M3.F32.PACK_AB_MERGE_C R29, RZ, R154, RZ ;  /* 0x0000009aff1d723e */ /* 0x001fe400048070ff */
[----:B-1----:R-:W-:-:S03]  /*db60*/  F2FP.SATFINITE.E4M3.F32.PACK_AB_MERGE_C R33, RZ, R20, RZ ;  /* 0x00000014ff21723e */ /* 0x002fc600048070ff */
[----:B------:R0:W-:Y:S01]  /*db70*/  @!P5 STG.E.U8 desc[UR22][R24.64+0x90], R29 ;  /* 0x0000901d1800d986 */ /* 0x0001e2000c101116 */
[----:B------:R-:W-:-:S03]  /*db80*/  ISETP.LT.OR P5, PT, R34, 0x99, !P1 ;  /* 0x000000992200780c */ /* 0x000fc60004fa1670 */
[----:B------:R-:W-:Y:S01]  /*db90*/  @!P3 STG.E.U8 desc[UR22][R26.64+0x90], R31 ;  /* 0x0000901f1a00b986 */ /* 0x000fe2000c101116 */
[----:B------:R-:W-:-:S03]  /*dba0*/  ISETP.LT.OR P3, PT, R34, 0x99, !P0 ;  /* 0x000000992200780c */ /* 0x000fc60004761670 */
[----:B------:R1:W-:Y:S01]  /*dbb0*/  @!P4 STG.E.U8 desc[UR22][R26.64+0x91], R23 ;  /* 0x000091171a00c986 */ /* 0x0003e2000c101116 */
[----:B------:R-:W-:-:S03]  /*dbc0*/  ISETP.LT.OR P4, PT, R34, 0x9a, !P0 ;  /* 0x0000009a2200780c */ /* 0x000fc60004781670 */
[----:B------:R2:W-:Y:S01]  /*dbd0*/  @!P6 STG.E.U8 desc[UR22][R24.64+0x99], R21 ;  /* 0x000099151800e986 */ /* 0x0005e2000c101116 */
[----:B------:R-:W-:Y:S02]  /*dbe0*/  ISETP.LT.OR P6, PT, R34, 0xa2, !P1 ;  /* 0x000000a22200780c */ /* 0x000fe40004fc1670 */
[----:B0-----:R-:W-:-:S05]  /*dbf0*/  F2FP.SATFINITE.E4M3.F32.PACK_AB_MERGE_C R29, RZ, R22, RZ ;  /* 0x00000016ff1d723e */ /* 0x001fca00048070ff */
[----:B------:R-:W-:Y:S01]  /*dc00*/  @!P5 STG.E.U8 desc[UR22][R24.64+0x98], R29 ;  /* 0x0000981d1800d986 */ /* 0x000fe2000c101116 */
[C---:B------:R-:W-:Y:S02]  /*dc10*/  ISETP.LT.OR P5, PT, R34.reuse, 0xa1, !P1 ;  /* 0x000000a12200780c */ /* 0x040fe40004fa1670 */
[----:B-1----:R-:W-:Y:S01]  /*dc20*/  F2FP.SATFINITE.E4M3.F32.PACK_AB_MERGE_C R23, RZ, R18, RZ ;  /* 0x00000012ff17723e */ /* 0x002fe200048070ff */
[----:B------:R-:W-:Y:S01]  /*dc30*/  @!P3 STG.E.U8 desc[UR22][R26.64+0x98], R33 ;  /* 0x000098211a00b986 */ /* 0x000fe2000c101116 */
[C---:B------:R-:W-:Y:S02]  /*dc40*/  ISETP.LT.OR P3, PT, R34.reuse, 0xa1, !P0 ;  /* 0x000000a12200780c */ /* 0x040fe40004761670 */
[----:B--2---:R-:W-:Y:S01]  /*dc50*/  F2FP.SATFINITE.E4M3.F32.PACK_AB_MERGE_C R21, RZ, R16, RZ ;  /* 0x00000010ff15723e */ /* 0x004fe200048070ff */
[----:B------:R0:W-:Y:S01]  /*dc60*/  @!P4 STG.E.U8 desc[UR22][R26.64+0x99], R19 ;  /* 0x000099131a00c986 */ /* 0x0001e2000c101116 */
[----:B------:R-:W-:-:S03]  /*dc70*/  ISETP.LT.OR P4, PT, R34, 0xa2, !P0 ;  /* 0x000000a22200780c */ /* 0x000fc60004781670 */
[----:B------:R1:W-:Y:S01]  /*dc80*/  @!P6 STG.E.U8 desc[UR22][R24.64+0xa1], R17 ;  /* 0x0000a1111800e986 */ /* 0x0003e2000c101116 */
[----:B------:R-:W-:-:S03]  /*dc90*/  ISETP.LT.OR P6, PT, R34, 0xaa, !P1 ;  /* 0x000000aa2200780c */ /* 0x000fc60004fc1670 */
[----:B------:R-:W-:Y:S01]  /*dca0*/  @!P5 STG.E.U8 desc[UR22][R24.64+0xa0], R23 ;  /* 0x0000a0171800d986 */ /* 0x000fe2000c101116 */
[----:B------:R-:W-:-:S03]  /*dcb0*/  ISETP.LT.OR P5, PT, R34, 0xa9, !P1 ;  /* 0x000000a92200780c */ /* 0x000fc60004fa1670 */
[----:B------:R-:W-:Y:S01]  /*dcc0*/  @!P3 STG.E.U8 desc[UR22][R26.64+0xa0], R21 ;  /* 0x0000a0151a00b986 */ /* 0x000fe2000c101116 */
[C---:B------:R-:W-:Y:S02]  /*dcd0*/  ISETP.LT.OR P3, PT, R34.reuse, 0xa9, !P0 ;  /* 0x000000a92200780c */ /* 0x040fe40004761670 */
[----:B0-----:R-:W-:Y:S01]  /*dce0*/  F2FP.SATFINITE.E4M3.F32.PACK_AB_MERGE_C R19, RZ, R14, RZ ;  /* 0x0000000eff13723e */ /* 0x001fe200048070ff */
[----:B------:R0:W-:Y:S01]  /*dcf0*/  @!P4 STG.E.U8 desc[UR22][R26.64+0xa1], R15 ;  /* 0x0000a10f1a00c986 */ /* 0x0001e2000c101116 */
[C---:B------:R-:W-:Y:S02]  /*dd00*/  ISETP.LT.OR P4, PT, R34.reuse, 0xaa, !P0 ;  /* 0x000000aa2200780c */ /* 0x040fe40004781670 */
[----:B-1----:R-:W-:Y:S01]  /*dd10*/  F2FP.SATFINITE.E4M3.F32.PACK_AB_MERGE_C R17, RZ, R12, RZ ;  /* 0x0000000cff11723e */ /* 0x002fe200048070ff */
        /* <DEDUP_REMOVED lines=15> */
[----:B0-----:R-:W-:Y:S02]  /*de10*/  F2FP.SATFINITE.E4M3.F32.PACK_AB_MERGE_C R11, RZ, R6, RZ ;  /* 0x00000006ff0b723e */ /* 0x001fe400048070ff */
[C---:B------:R-:W-:Y:S01]  /*de20*/  ISETP.LT.OR P3, PT, R34.reuse, 0xb9, !P0 ;  /* 0x000000b92200780c */ /* 0x040fe20004761670 */
[----:B------:R0:W-:Y:S01]  /*de30*/  @!P4 STG.E.U8 desc[UR22][R26.64+0xb1], R7 ;  /* 0x0000b1071a00c986 */ /* 0x0001e2000c101116 */
[----:B-1----:R-:W-:Y:S02]  /*de40*/  F2FP.SATFINITE.E4M3.F32.PACK_AB_MERGE_C R9, RZ, R4, RZ ;  /* 0x00000004ff09723e */ /* 0x002fe400048070ff */
[C---:B------:R-:W-:Y:S01]  /*de50*/  ISETP.LT.OR P4, PT, R34.reuse, 0xba, !P0 ;  /* 0x000000ba2200780c */ /* 0x040fe20004781670 */
[----:B------:R1:W-:Y:S04]  /*de60*/  @!P6 STG.E.U8 desc[UR22][R24.64+0xb9], R5 ;  /* 0x0000b9051800e986 */ /* 0x0003e8000c101116 */
[----:B------:R2:W-:Y:S01]  /*de70*/  @!P5 STG.E.U8 desc[UR22][R24.64+0xb8], R11 ;  /* 0x0000b80b1800d986 */ /* 0x0005e2000c101116 */
[----:B------:R-:W-:Y:S01]  /*de80*/  FMUL R4, R227, UR25 ;  /* 0x00000019e3047c20 */ /* 0x000fe20008400000 */
[----:B------:R-:W-:-:S02]  /*de90*/  ISETP.LT.OR P5, PT, R34, 0xc1, !P1 ;  /* 0x000000c12200780c */ /* 0x000fc40004fa1670 */
[----:B0-----:R-:W-:Y:S02]  /*dea0*/  F2FP.SATFINITE.E4M3.F32.PACK_AB_MERGE_C R7, RZ, R3, RZ ;  /* 0x00000003ff07723e */ /* 0x001fe400048070ff */
[----:B-1----:R-:W-:Y:S01]  /*deb0*/  F2FP.SATFINITE.E4M3.F32.PACK_AB_MERGE_C R5, RZ, R0, RZ ;  /* 0x00000000ff05723e */ /* 0x002fe200048070ff */
[----:B---3--:R-:W-:Y:S01]  /*dec0*/  FMUL R0, R222, UR25 ;  /* 0x00000019de007c20 */ /* 0x008fe20008400000 */
[----:B------:R-:W-:Y:S01]  /*ded0*/  ISETP.LT.OR P6, PT, R34, 0xc2, !P1 ;  /* 0x000000c22200780c */ /* 0x000fe20004fc1670 */
[----:B------:R-:W3:Y:S01]  /*dee0*/  LDL.LU R222, [R1+0x20] ;  /* 0x0000200001de7983 */ /* 0x000ee20000300800 */
[----:B--2---:R-:W-:Y:S02]  /*def0*/  F2FP.SATFINITE.E4M3.F32.PACK_AB_MERGE_C R11, RZ, R2, RZ ;  /* 0x00000002ff0b723e */ /* 0x004fe400048070ff */
[----:B------:R-:W-:Y:S01]  /*df00*/  F2FP.SATFINITE.E4M3.F32.PACK_AB_MERGE_C R13, RZ, R0, RZ ;  /* 0x00000000ff0d723e */ /* 0x000fe200048070ff */
[----:B----4-:R-:W-:Y:S01]  /*df10*/  FMUL R0, R224, UR25 ;  /* 0x00000019e0007c20 */ /* 0x010fe20008400000 */
[----:B------:R-:W-:Y:S01]  /*df20*/  FMUL R2, R225, UR25 ;  /* 0x00000019e1027c20 */ /* 0x000fe20008400000 */
[----:B------:R-:W2:Y:S04]  /*df30*/  LDL.LU R224, [R1+0x24] ;  /* 0x0000240001e07983 */ /* 0x000ea80000300800 */
[----:B------:R-:W4:Y:S01]  /*df40*/  LDL.LU R225, [R1+0x28] ;  /* 0x0000280001e17983 */ /* 0x000f220000300800 */
[----:B------:R-:W-:-:S03]  /*df50*/  FMUL R3, R226, UR25 ;  /* 0x00000019e2037c20 */ /* 0x000fc60008400000 */
[----:B------:R-:W4:Y:S04]  /*df60*/  LDL.LU R226, [R1+0x2c] ;  /* 0x00002c0001e27983 */ /* 0x000f280000300800 */
[----:B------:R-:W4:Y:S04]  /*df70*/  LDL.LU R227, [R1+0x30] ;  /* 0x0000300001e37983 */ /* 0x000f280000300800 */
[----:B------:R-:W-:Y:S01]  /*df80*/  @!P3 STG.E.U8 desc[UR22][R26.64+0xb8], R9 ;  /* 0x0000b8091a00b986 */ /* 0x000fe2000c101116 */
[----:B------:R-:W-:-:S03]  /*df90*/  ISETP.LT.OR P3, PT, R34, 0xc1, !P0 ;  /* 0x000000c12200780c */ /* 0x000fc60004761670 */
[----:B------:R0:W-:Y:S01]  /*dfa0*/  @!P4 STG.E.U8 desc[UR22][R26.64+0xb9], R7 ;  /* 0x0000b9071a00c986 */ /* 0x0001e2000c101116 */
[----:B------:R-:W-:-:S03]  /*dfb0*/  ISETP.LT.OR P4, PT, R34, 0xc2, !P0 ;  /* 0x000000c22200780c */ /* 0x000fc60004781670 */
[----:B------:R-:W-:Y:S01]  /*dfc0*/  @!P5 STG.E.U8 desc[UR22][R24.64+0xc0], R11 ;  /* 0x0000c00b1800d986 */ /* 0x000fe2000c101116 */
[----:B------:R-:W-:-:S03]  /*dfd0*/  ISETP.LT.OR P5, PT, R34, 0xc9, !P1 ;  /* 0x000000c92200780c */ /* 0x000fc60004fa1670 */
[----:B------:R1:W-:Y:S01]  /*dfe0*/  @!P6 STG.E.U8 desc[UR22][R24.64+0xc1], R5 ;  /* 0x0000c1051800e986 */ /* 0x0003e2000c101116 */
[----:B0-----:R-:W-:-:S03]  /*dff0*/  F2FP.SATFINITE.E4M3.F32.PACK_AB_MERGE_C R7, RZ, R0, RZ ;  /* 0x00000000ff07723e */ /* 0x001fc600048070ff */
[----:B------:R-:W-:Y:S01]  /*e000*/  @!P3 STG.E.U8 desc[UR22][R26.64+0xc0], R13 ;  /* 0x0000c00d1a00b986 */ /* 0x000fe2000c101116 */
[C---:B------:R-:W-:Y:S02]  /*e010*/  ISETP.LT.OR P6, PT, R34.reuse, 0xca, !P1 ;  /* 0x000000ca2200780c */ /* 0x040fe40004fc1670 */
[----:B-1----:R-:W-:Y:S01]  /*e020*/  F2FP.SATFINITE.E4M3.F32.PACK_AB_MERGE_C R5, RZ, R2, RZ ;  /* 0x00000002ff05723e */ /* 0x002fe200048070ff */
[----:B------:R0:W-:Y:S01]  /*e030*/  @!P4 STG.E.U8 desc[UR22][R26.64+0xc1], R7 ;  /* 0x0000c1071a00c986 */ /* 0x0001e2000c101116 */
[C---:B------:R-:W-:Y:S02]  /*e040*/  ISETP.LT.OR P3, PT, R34.reuse, 0xc9, !P0 ;  /* 0x000000c92200780c */ /* 0x040fe40004761670 */
[C---:B------:R-:W-:Y:S01]  /*e050*/  ISETP.LT.OR P4, PT, R34.reuse, 0xca, !P0 ;  /* 0x000000ca2200780c */ /* 0x040fe20004781670 */
[----:B------:R1:W-:Y:S01]  /*e060*/  @!P5 STG.E.U8 desc[UR22][R24.64+0xc8], R5 ;  /* 0x0000c8051800d986 */ /* 0x0003e2000c101116 */
[----:B------:R-:W-:Y:S02]  /*e070*/  ISETP.LT.OR P5, PT, R34, 0xd1, !P1 ;  /* 0x000000d12200780c */ /* 0x000fe40004fa1670 */
[----:B------:R-:W-:-:S02]  /*e080*/  F2FP.SATFINITE.E4M3.F32.PACK_AB_MERGE_C R9, RZ, R3, RZ ;  /* 0x00000003ff09723e */ /* 0x000fc400048070ff */
[----:B------:R-:W-:-:S03]  /*e090*/  F2FP.SATFINITE.E4M3.F32.PACK_AB_MERGE_C R11, RZ, R4, RZ ;  /* 0x00000004ff0b723e */ /* 0x000fc600048070ff */
[----:B------:R1:W-:Y:S04]  /*e0a0*/  @!P6 STG.E.U8 desc[UR22][R24.64+0xc9], R9 ;  /* 0x0000c9091800e986 */ /* 0x0003e8000c101116 */
[----:B------:R-:W-:Y:S01]  /*e0b0*/  @!P3 STG.E.U8 desc[UR22][R26.64+0xc8], R11 ;  /* 0x0000c80b1a00b986 */ /* 0x000fe2000c101116 */
[----:B------:R-:W-:-:S03]  /*e0c0*/  FMUL R0, R220, UR25 ;  /* 0x00000019dc007c20 */ /* 0x000fc60008400000 */
[----:B------:R-:W4:Y:S02]  /*e0d0*/  LDL.LU R220, [R1+0x34] ;  /* 0x0000340001dc7983 */ /* 0x000f240000300800 */
[----:B0-----:R-:W-:Y:S01]  /*e0e0*/  F2FP.SATFINITE.E4M3.F32.PACK_AB_MERGE_C R7, RZ, R0, RZ ;  /* 0x00000000ff07723e */ /* 0x001fe200048070ff */
[----:B------:R-:W-:Y:S02]  /*e0f0*/  FMUL R2, R221, UR25 ;  /* 0x00000019dd027c20 */ /* 0x000fe40008400000 */
[----:B------:R-:W4:Y:S03]  /*e100*/  LDL.LU R221, [R1+0x38] ;  /* 0x0000380001dd7983 */ /* 0x000f260000300800 */
[----:B-1----:R-:W-:Y:S01]  /*e110*/  F2FP.SATFINITE.E4M3.F32.PACK_AB_MERGE_C R5, RZ, R2, RZ ;  /* 0x00000002ff05723e */ /* 0x002fe200048070ff */
[----:B------:R-:W-:Y:S04]  /*e120*/  @!P4 STG.E.U8 desc[UR22][R26.64+0xc9], R7 ;  /* 0x0000c9071a00c986 */ /* 0x000fe8000c101116 */
[----:B------:R0:W-:Y:S01]  /*e130*/  @!P5 STG.E.U8 desc[UR22][R24.64+0xd0], R5 ;  /* 0x0000d0051800d986 */ /* 0x0001e2000c101116 */
[----:B------:R-:W-:-:S03]  /*e140*/  FMUL R3, R223, UR25 ;  /* 0x00000019df037c20 */ /* 0x000fc60008400000 */
[----:B------:R-:W4:Y:S02]  /*e150*/  LDL.LU R223, [R1+0x3c] ;  /* 0x00003c0001df7983 */ /* 0x000f240000300800 */
[----:B------:R-:W-:Y:S01]  /*e160*/  F2FP.SATFINITE.E4M3.F32.PACK_AB_MERGE_C R9, RZ, R3, RZ ;  /* 0x00000003ff09723e */ /* 0x000fe200048070ff */
[----:B---3--:R-:W-:Y:S02]  /*e170*/  FMUL R0, R222, UR25 ;  /* 0x00000019de007c20 */ /* 0x008fe40008400000 */
[----:B------:R-:W3:Y:S03]  /*e180*/  LDL.LU R222, [R1+0x40] ;  /* 0x0000400001de7983 */ /* 0x000ee60000300800 */
[----:B------:R-:W-:Y:S01]  /*e190*/  F2FP.SATFINITE.E4M3.F32.PACK_AB_MERGE_C R13, RZ, R0, RZ ;  /* 0x00000000ff0d723e */ /* 0x000fe200048070ff */
[----:B--2---:R-:W-:Y:S02]  /*e1a0*/  FMUL R2, R224, UR25 ;  /* 0x00000019e0027c20 */ /* 0x004fe40008400000 */
[----:B------:R-:W2:Y:S01]  /*e1b0*/  LDL.LU R224, [R1+0x44] ;  /* 0x0000440001e07983 */ /* 0x000ea20000300800 */
[----:B----4-:R-:W-:-:S03]  /*e1c0*/  FMUL R0, R225, UR25 ;  /* 0x00000019e1007c20 */ /* 0x010fc60008400000 */
[----:B------:R-:W4:Y:S01]  /*e1d0*/  LDL.LU R225, [R1+0x48] ;  /* 0x0000480001e17983 */ /* 0x000f220000300800 */
[----:B------:R-:W-:Y:S01]  /*e1e0*/  FMUL R3, R226, UR25 ;  /* 0x00000019e2037c20 */ /* 0x000fe20008400000 */
[----:B0-----:R-:W-:Y:S02]  /*e1f0*/  F2FP.SATFINITE.E4M3.F32.PACK_AB_MERGE_C R5, RZ, R0, RZ ;  /* 0x00000000ff05723e */ /* 0x001fe400048070ff */
[----:B------:R-:W4:Y:S01]  /*e200*/  LDL.LU R226, [R1+0x4c] ;  /* 0x00004c0001e27983 */ /* 0x000f220000300800 */
[----:B------:R-:W-:-:S03]  /*e210*/  FMUL R0, R227, UR25 ;  /* 0x00000019e3007c20 */ /* 0x000fc60008400000 */
[----:B------:R-:W4:Y:S01]  /*e220*/  LDL.LU R227, [R1+0x50] ;  /* 0x0000500001e37983 */ /* 0x000f220000300800 */
[C---:B------:R-:W-:Y:S02]  /*e230*/  ISETP.LT.OR P6, PT, R34.reuse, 0xd2, !P1 ;  /* 0x000000d22200780c */ /* 0x040fe40004fc1670 */
[C---:B------:R-:W-:Y:S01]  /*e240*/  ISETP.LT.OR P4, PT, R34.reuse, 0xd2, !P0 ;  /* 0x000000d22200780c */ /* 0x040fe20004781670 */
[----:B------:R-:W4:Y:S01]  /*e250*/  LDL.LU R218, [R1+0x54] ;  /* 0x0000540001da7983 */ /* 0x000f220000300800 */
[C---:B------:R-:W-:Y:S02]  /*e260*/  ISETP.LT.OR P3, PT, R34.reuse, 0xd1, !P0 ;  /* 0x000000d12200780c */ /* 0x040fe40004761670 */
[----:B------:R-:W-:Y:S02]  /*e270*/  ISETP.LT.OR P5, PT, R34, 0xd9, !P1 ;  /* 0x000000d92200780c */ /* 0x000fe40004fa1670 */
[----:B------:R-:W-:Y:S02]  /*e280*/  F2FP.SATFINITE.E4M3.F32.PACK_AB_MERGE_C R7, RZ, R2, RZ ;  /* 0x00000002ff07723e */ /* 0x000fe400048070ff */
[----:B------:R-:W-:-:S03]  /*e290*/  F2FP.SATFINITE.E4M3.F32.PACK_AB_MERGE_C R11, RZ, R0, RZ ;  /* 0x00000000ff0b723e */ /* 0x000fc600048070ff */
[----:B------:R0:W-:Y:S01]  /*e2a0*/  @!P6 STG.E.U8 desc[UR22][R24.64+0xd1], R9 ;  /* 0x0000d1091800e986 */ /* 0x0001e2000c101116 */
[----:B------:R-:W-:-:S03]  /*e2b0*/  ISETP.LT.OR P6, PT, R34, 0xda, !P1 ;  /* 0x000000da2200780c */ /* 0x000fc60004fc1670 */
[----:B------:R-:W-:Y:S01]  /*e2c0*/  @!P4 STG.E.U8 desc[UR22][R26.64+0xd1], R7 ;  /* 0x0000d1071a00c986 */ /* 0x000fe2000c101116 */
[----:B------:R-:W-:-:S03]  /*e2d0*/  ISETP.LT.OR P4, PT, R34, 0xda, !P0 ;  /* 0x000000da2200780c */ /* 0x000fc60004781670 */
[----:B------:R-:W-:Y:S01]  /*e2e0*/  @!P3 STG.E.U8 desc[UR22][R26.64+0xd0], R13 ;  /* 0x0000d00d1a00b986 */ /* 0x000fe2000c101116 */
[----:B0-----:R-:W-:-:S03]  /*e2f0*/  F2FP.SATFINITE.E4M3.F32.PACK_AB_MERGE_C R9, RZ, R3, RZ ;  /* 0x00000003ff09723e */ /* 0x001fc600048070ff */
[----:B------:R0:W-:Y:S04]  /*e300*/  @!P5 STG.E.U8 desc[UR22][R24.64+0xd8], R5 ;  /* 0x0000d8051800d986 */ /* 0x0001e8000c101116 */
[----:B------:R1:W-:Y:S01]  /*e310*/  @!P6 STG.E.U8 desc[UR22][R24.64+0xd9], R9 ;  /* 0x0000d9091800e986 */ /* 0x0003e2000c101116 */
[----:B------:R-:W-:-:S03]  /*e320*/  FMUL R0, R220, UR25 ;  /* 0x00000019dc007c20 */ /* 0x000fc60008400000 */
[----:B------:R-:W4:Y:S02]  /*e330*/  LDL.LU R220, [R1+0x58] ;  /* 0x0000580001dc7983 */ /* 0x000f240000300800 */
[----:B0-----:R-:W-:Y:S01]  /*e340*/  F2FP.SATFINITE.E4M3.F32.PACK_AB_MERGE_C R5, RZ, R0, RZ ;  /* 0x00000000ff05723e */ /* 0x001fe200048070ff */
[----:B------:R-:W-:Y:S02]  /*e350*/  FMUL R2, R221, UR25 ;  /* 0x00000019dd027c20 */ /* 0x000fe40008400000 */
[----:B------:R-:W4:Y:S03]  /*e360*/  LDL.LU R221, [R1+0x5c] ;  /* 0x00005c0001dd7983 */ /* 0x000f260000300800 */
[----:B------:R-:W-:Y:S01]  /*e370*/  F2FP.SATFINITE.E4M3.F32.PACK_AB_MERGE_C R7, RZ, R2, RZ ;  /* 0x00000002ff07723e */ /* 0x000fe200048070ff */
[----:B------:R0:W-:Y:S01]  /*e380*/  @!P4 STG.E.U8 desc[UR22][R26.64+0xd9], R5 ;  /* 0x0000d9051a00c986 */ /* 0x0001e2000c101116 */
[----:B------:R-:W-:-:S03]  /*e390*/  FMUL R3, R223, UR25 ;  /* 0x00000019df037c20 */ /* 0x000fc60008400000 */
[----:B------:R-:W4:Y:S02]  /*e3a0*/  LDL.LU R223, [R1+0x60] ;  /* 0x0000600001df7983 */ /* 0x000f240000300800 */
[----:B-1----:R-:W-:Y:S01]  /*e3b0*/  F2FP.SATFINITE.E4M3.F32.PACK_AB_MERGE_C R9, RZ, R3, RZ ;  /* 0x00000003ff09723e */ /* 0x002fe200048070ff */
[----:B---3--:R-:W-:Y:S02]  /*e3c0*/  FMUL R4, R222, UR25 ;  /* 0x00000019de047c20 */ /* 0x008fe40008400000 */
[----:B------:R-:W3:Y:S01]  /*e3d0*/  LDL.LU R222, [R1+0x64] ;  /* 0x0000640001de7983 */ /* 0x000ee20000300800 */
[----:B--2---:R-:W-:-:S03]  /*e3e0*/  FMUL R0, R224, UR25 ;  /* 0x00000019e0007c20 */ /* 0x004fc60008400000 */
[----:B------:R-:W2:Y:S01]  /*e3f0*/  LDL.LU R224, [R1+0x68] ;  /* 0x0000680001e07983 */ /* 0x000ea20000300800 */
[----:B----4-:R-:W-:Y:S01]  /*e400*/  FMUL R2, R225, UR25 ;  /* 0x00000019e1027c20 */ /* 0x010fe20008400000 */
[----:B0-----:R-:W-:Y:S02]  /*e410*/  F2FP.SATFINITE.E4M3.F32.PACK_AB_MERGE_C R5, RZ, R0, RZ ;  /* 0x00000000ff05723e */ /* 0x001fe400048070ff */
[----:B------:R-:W4:Y:S01]  /*e420*/  LDL.LU R225, [R1+0x6c] ;  /* 0x00006c0001e17983 */ /* 0x000f220000300800 */
[----:B------:R-:W-:-:S03]  /*e430*/  FMUL R3, R226, UR25 ;  /* 0x00000019e2037c20 */ /* 0x000fc60008400000 */
[----:B------:R-:W4:Y:S01]  /*e440*/  LDL.LU R226, [R1+0x70] ;  /* 0x0000700001e27983 */ /* 0x000f220000300800 */
[----:B------:R-:W-:-:S03]  /*e450*/  FMUL R0, R227, UR25 ;  /* 0x00000019e3007c20 */ /* 0x000fc60008400000 */
[----:B------:R-:W4:Y:S01]  /*e460*/  LDL.LU R227, [R1+0x74] ;  /* 0x0000740001e37983 */ /* 0x000f220000300800 */
[C---:B------:R-:W-:Y:S02]  /*e470*/  ISETP.LT.OR P3, PT, R34.reuse, 0xd9, !P0 ;  /* 0x000000d92200780c */ /* 0x040fe40004761670 */
[C---:B------:R-:W-:Y:S02]  /*e480*/  ISETP.LT.OR P5, PT, R34.reuse, 0xe1, !P1 ;  /* 0x000000e12200780c */ /* 0x040fe40004fa1670 */
[C---:B------:R-:W-:Y:S02]  /*e490*/  ISETP.LT.OR P6, PT, R34.reuse, 0xe2, !P1 ;  /* 0x000000e22200780c */ /* 0x040fe40004fc1670 */
[----:B------:R-:W-:-:S07]  /*e4a0*/  ISETP.LT.OR P4, PT, R34, 0xe2, !P0 ;  /* 0x000000e22200780c */ /* 0x000fce0004781670 */
[----:B------:R-:W-:Y:S01]  /*e4b0*/  @!P3 STG.E.U8 desc[UR22][R26.64+0xd8], R11 ;  /* 0x0000d80b1a00b986 */ /* 0x000fe2000c101116 */
[----:B------:R-:W-:-:S03]  /*e4c0*/  ISETP.LT.OR P3, PT, R34, 0xe1, !P0 ;  /* 0x000000e12200780c */ /* 0x000fc60004761670 */
[----:B------:R0:W-:Y:S01]  /*e4d0*/  @!P5 STG.E.U8 desc[UR22][R24.64+0xe0], R7 ;  /* 0x0000e0071800d986 */ /* 0x0001e2000c101116 */
[----:B------:R-:W-:-:S03]  /*e4e0*/  ISETP.LT.OR P5, PT, R34, 0xe9, !P1 ;  /* 0x000000e92200780c */ /* 0x000fc60004fa1670 */
[----:B------:R1:W-:Y:S01]  /*e4f0*/  @!P6 STG.E.U8 desc[UR22][R24.64+0xe1], R9 ;  /* 0x0000e1091800e986 */ /* 0x0003e2000c101116 */
[----:B------:R-:W-:Y:S02]  /*e500*/  ISETP.LT.OR P6, PT, R34, 0xea, !P1 ;  /* 0x000000ea2200780c */ /* 0x000fe40004fc1670 */
[----:B------:R-:W-:Y:S01]  /*e510*/  F2FP.SATFINITE.E4M3.F32.PACK_AB_MERGE_C R13, RZ, R4, RZ ;  /* 0x00000004ff0d723e */ /* 0x000fe200048070ff */
[----:B------:R1:W-:Y:S01]  /*e520*/  @!P4 STG.E.U8 desc[UR22][R26.64+0xe1], R5 ;  /* 0x0000e1051a00c986 */ /* 0x0003e2000c101116 */
[----:B0-----:R-:W-:-:S03]  /*e530*/  F2FP.SATFINITE.E4M3.F32.PACK_AB_MERGE_C R7, RZ, R2, RZ ;  /* 0x00000002ff07723e */ /* 0x001fc600048070ff */
[----:B------:R-:W-:Y:S01]  /*e540*/  @!P3 STG.E.U8 desc[UR22][R26.64+0xe0], R13 ;  /* 0x0000e00d1a00b986 */ /* 0x000fe2000c101116 */
[----:B-1----:R-:W-:-:S03]  /*e550*/  F2FP.SATFINITE.E4M3.F32.PACK_AB_MERGE_C R9, RZ, R3, RZ ;  /* 0x00000003ff09723e */ /* 0x002fc600048070ff */
[----:B------:R0:W-:Y:S01]  /*e560*/  @!P5 STG.E.U8 desc[UR22][R24.64+0xe8], R7 ;  /* 0x0000e8071800d986 */ /* 0x0001e2000c101116 */
[C---:B------:R-:W-:Y:S02]  /*e570*/  ISETP.LT.OR P3, PT, R34.reuse, 0xe9, !P0 ;  /* 0x000000e92200780c */ /* 0x040fe40004761670 */
[C---:B------:R-:W-:Y:S01]  /*e580*/  ISETP.LT.OR P4, PT, R34.reuse, 0xea, !P0 ;  /* 0x000000ea2200780c */ /* 0x040fe20004781670 */
[----:B------:R1:W-:Y:S01]  /*e590*/  @!P6 STG.E.U8 desc[UR22][R24.64+0xe9], R9 ;  /* 0x0000e9091800e986 */ /* 0x0003e2000c101116 */
[----:B------:R-:W-:Y:S01]  /*e5a0*/  ISETP.LT.OR P5, PT, R34, 0xf1, !P1 ;  /* 0x000000f12200780c */ /* 0x000fe20004fa1670 */
[----:B------:R-:W-:Y:S01]  /*e5b0*/  FMUL R2, R218, UR25 ;  /* 0x00000019da027c20 */ /* 0x000fe20008400000 */
[----:B------:R-:W-:Y:S02]  /*e5c0*/  ISETP.LT.OR P6, PT, R34, 0xf2, !P1 ;  /* 0x000000f22200780c */ /* 0x000fe40004fc1670 */
[----:B------:R-:W-:Y:S02]  /*e5d0*/  F2FP.SATFINITE.E4M3.F32.PACK_AB_MERGE_C R11, RZ, R0, RZ ;  /* 0x00000000ff0b723e */ /* 0x000fe400048070ff */
[----:B------:R-:W-:-:S03]  /*e5e0*/  F2FP.SATFINITE.E4M3.F32.PACK_AB_MERGE_C R5, RZ, R2, RZ ;  /* 0x00000002ff05723e */ /* 0x000fc600048070ff */
[----:B------:R-:W-:Y:S01]  /*e5f0*/  @!P3 STG.E.U8 desc[UR22][R26.64+0xe8], R11 ;  /* 0x0000e80b1a00b986 */ /* 0x000fe2000c101116 */
[----:B------:R-:W-:-:S03]  /*e600*/  ISETP.LT.OR P3, PT, R34, 0xf1, !P0 ;  /* 0x000000f12200780c */ /* 0x000fc60004761670 */
[----:B------:R-:W-:Y:S01]  /*e610*/  @!P4 STG.E.U8 desc[UR22][R26.64+0xe9], R5 ;  /* 0x0000e9051a00c986 */ /* 0x000fe2000c101116 */
[C---:B------:R-:W-:Y:S02]  /*e620*/  ISETP.LT.OR P4, PT, R34.reuse, 0xf9, !P1 ;  /* 0x000000f92200780c */ /* 0x040fe40004f81670 */
[----:B------:R-:W-:Y:S01]  /*e630*/  ISETP.LT.OR P1, PT, R34, 0xfa, !P1 ;  /* 0x000000fa2200780c */ /* 0x000fe20004f21670 */
[----:B------:R-:W-:-:S05]  /*e640*/  FMUL R0, R220, UR25 ;  /* 0x00000019dc007c20 */ /* 0x000fca0008400000 */
[----:B0-----:R-:W-:-:S05]  /*e650*/  F2FP.SATFINITE.E4M3.F32.PACK_AB_MERGE_C R7, RZ, R0, RZ ;  /* 0x00000000ff07723e */ /* 0x001fca00048070ff */
[----:B------:R0:W-:Y:S01]  /*e660*/  @!P5 STG.E.U8 desc[UR22][R24.64+0xf0], R7 ;  /* 0x0000f0071800d986 */ /* 0x0001e2000c101116 */
[----:B------:R-:W-:-:S05]  /*e670*/  FMUL R3, R221, UR25 ;  /* 0x00000019dd037c20 */ /* 0x000fca0008400000 */
[----:B-1----:R-:W-:Y:S02]  /*e680*/  F2FP.SATFINITE.E4M3.F32.PACK_AB_MERGE_C R9, RZ, R3, RZ ;  /* 0x00000003ff09723e */ /* 0x002fe400048070ff */
[----:B------:R-:W-:-:S03]  /*e690*/  ISETP.LT.OR P5, PT, R34, 0xf2, !P0 ;  /* 0x000000f22200780c */ /* 0x000fc600047a1670 */
[----:B------:R1:W-:Y:S01]  /*e6a0*/  @!P6 STG.E.U8 desc[UR22][R24.64+0xf1], R9 ;  /* 0x0000f1091800e986 */ /* 0x0003e2000c101116 */
[C---:B------:R-:W-:Y:S02]  /*e6b0*/  ISETP.LT.OR P6, PT, R34.reuse, 0xf9, !P0 ;  /* 0x000000f92200780c */ /* 0x040fe400047c1670 */
[----:B------:R-:W-:Y:S01]  /*e6c0*/  ISETP.LT.OR P0, PT, R34, 0xfa, !P0 ;  /* 0x000000fa2200780c */ /* 0x000fe20004701670 */
[----:B------:R-:W-:-:S05]  /*e6d0*/  FMUL R0, R223, UR25 ;  /* 0x00000019df007c20 */ /* 0x000fca0008400000 */
[----:B------:R-:W-:-:S05]  /*e6e0*/  F2FP.SATFINITE.E4M3.F32.PACK_AB_MERGE_C R13, RZ, R0, RZ ;  /* 0x00000000ff0d723e */ /* 0x000fca00048070ff */
[----:B------:R0:W-:Y:S01]  /*e6f0*/  @!P3 STG.E.U8 desc[UR22][R26.64+0xf0], R13 ;  /* 0x0000f00d1a00b986 */ /* 0x0001e2000c101116 */
[----:B---3--:R-:W-:Y:S01]  /*e700*/  FMUL R0, R222, UR25 ;  /* 0x00000019de007c20 */ /* 0x008fe20008400000 */
[----:B--2---:R-:W-:Y:S01]  /*e710*/  FMUL R2, R224, UR25 ;  /* 0x00000019e0027c20 */ /* 0x004fe20008400000 */
[----:B----4-:R-:W-:-:S03]  /*e720*/  FMUL R3, R225, UR25 ;  /* 0x00000019e1037c20 */ /* 0x010fc60008400000 */
[----:B0-----:R-:W-:Y:S01]  /*e730*/  F2FP.SATFINITE.E4M3.F32.PACK_AB_MERGE_C R7, RZ, R0, RZ ;  /* 0x00000000ff07723e */ /* 0x001fe200048070ff */
[----:B------:R-:W-:Y:S01]  /*e740*/  FMUL R4, R226, UR25 ;  /* 0x00000019e2047c20 */ /* 0x000fe20008400000 */
[----:B------:R-:W-:Y:S01]  /*e750*/  FMUL R5, R227, UR25 ;  /* 0x00000019e3057c20 */ /* 0x000fe20008400000 */
[----:B-1----:R-:W-:Y:S02]  /*e760*/  F2FP.SATFINITE.E4M3.F32.PACK_AB_MERGE_C R9, RZ, R2, RZ ;  /* 0x00000002ff09723e */ /* 0x002fe400048070ff */
[----:B------:R-:W-:Y:S02]  /*e770*/  F2FP.SATFINITE.E4M3.F32.PACK_AB_MERGE_C R3, RZ, R3, RZ ;  /* 0x00000003ff03723e */ /* 0x000fe400048070ff */
[----:B------:R-:W-:Y:S02]  /*e780*/  F2FP.SATFINITE.E4M3.F32.PACK_AB_MERGE_C R11, RZ, R4, RZ ;  /* 0x00000004ff0b723e */ /* 0x000fe400048070ff */
[----:B------:R-:W-:Y:S01]  /*e790*/  F2FP.SATFINITE.E4M3.F32.PACK_AB_MERGE_C R5, RZ, R5, RZ ;  /* 0x00000005ff05723e */ /* 0x000fe200048070ff */
[----:B------:R0:W-:Y:S04]  /*e7a0*/  @!P5 STG.E.U8 desc[UR22][R26.64+0xf1], R7 ;  /* 0x0000f1071a00d986 */ /* 0x0001e8000c101116 */
[----:B------:R0:W-:Y:S04]  /*e7b0*/  @!P4 STG.E.U8 desc[UR22][R24.64+0xf8], R9 ;  /* 0x0000f8091800c986 */ /* 0x0001e8000c101116 */
[----:B------:R0:W-:Y:S04]  /*e7c0*/  @!P1 STG.E.U8 desc[UR22][R24.64+0xf9], R3 ;  /* 0x0000f90318009986 */ /* 0x0001e8000c101116 */
[----:B------:R0:W-:Y:S04]  /*e7d0*/  @!P6 STG.E.U8 desc[UR22][R26.64+0xf8], R11 ;  /* 0x0000f80b1a00e986 */ /* 0x0001e8000c101116 */
[----:B------:R0:W-:Y:S02]  /*e7e0*/  @!P0 STG.E.U8 desc[UR22][R26.64+0xf9], R5 ;  /* 0x0000f9051a008986 */ /* 0x0001e4000c101116 */
.L_x_294:
[----:B------:R-:W-:Y:S05]  /*e7f0*/  BSYNC B0 ;  /* 0x0000000000007941 */ /* 0x000fea0003800000 */
.L_x_36:
[----:B------:R-:W2:Y:S01]  /*e800*/  LDL.LU R22, [R1+0x7c] ;  /* 0x00007c0001167983 */ /* 0x000ea20000300800 */
[----:B0-----:R-:W-:Y:S01]  /*e810*/  IMAD.U32 R3, RZ, RZ, UR18 ;  /* 0x00000012ff037e24 */ /* 0x001fe2000f8e00ff */
[----:B------:R-:W-:Y:S02]  /*e820*/  ULDC.64 UR6, c[0x0][0x650] ;  /* 0x0001940000067ab9 */ /* 0x000fe40000000a00 */
[----:B------:R-:W3:Y:S01]  /*e830*/  LDL.LU R19, [R1+0x80] ;  /* 0x0000800001137983 */ /* 0x000ee20000300800 */
[----:B-----5:R-:W-:Y:S01]  /*e840*/  IMAD.U32 R0, RZ, RZ, UR20 ;  /* 0x00000014ff007e24 */ /* 0x020fe2000f8e00ff */
[----:B------:R0:W-:Y:S01]  /*e850*/  SYNCS.ARRIVE.TRANS64.A1T0 RZ, [R3+UR29], RZ ;  /* 0x000000ff03ff79a7 */ /* 0x0001e2000810001d */
[----:B------:R-:W-:Y:S02]  /*e860*/  IMAD.U32 R2, RZ, RZ, UR20 ;  /* 0x00000014ff027e24 */ /* 0x000fe4000f8e00ff */
[----:B------:R-:W-:Y:S02]  /*e870*/  IMAD.MOV.U32 R4, RZ, RZ, -0x1 ;  /* 0xffffffffff047424 */ /* 0x000fe400078e00ff */
[----:B0-----:R-:W-:Y:S01]  /*e880*/  IMAD.U32 R3, RZ, RZ, UR15 ;  /* 0x0000000fff037e24 */ /* 0x001fe2000f8e00ff */
[----:B---3--:R-:W-:-:S02]  /*e890*/  LEA R19, P0, R0, R19, 0x1 ;  /* 0x0000001300137211 */ /* 0x008fc400078008ff */
[----:B------:R-:W-:Y:S02]  /*e8a0*/  PRMT R0, RZ, 0x7610, R0 ;  /* 0x00007610ff007816 */ /* 0x000fe40000000000 */
[----:B--2---:R-:W-:Y:S01]  /*e8b0*/  LEA.HI.X R22, R2, R22, R3, 0x1, P0 ;  /* 0x0000001602167211 */ /* 0x004fe200000f0c03 */
[----:B------:R-:W-:Y:S01]  /*e8c0*/  IMAD.MOV.U32 R2, RZ, RZ, -0x1 ;  /* 0xffffffffff027424 */ /* 0x000fe200078e00ff */
[----:B------:R0:W-:Y:S01]  /*e8d0*/  STL [R1+0x80], R19 ;  /* 0x0000801301007387 */ /* 0x0001e20000100800 */
[----:B------:R-:W-:Y:S01]  /*e8e0*/  IMAD.MOV.U32 R3, RZ, RZ, -0x1 ;  /* 0xffffffffff037424 */ /* 0x000fe200078e00ff */
[----:B------:R-:W-:Y:S02]  /*e8f0*/  ISETP.GE.U32.AND P0, PT, R19, UR6, PT ;  /* 0x0000000613007c0c */ /* 0x000fe4000bf06070 */
[----:B------:R0:W-:Y:S02]  /*e900*/  STL [R1+0x7c], R22 ;  /* 0x00007c1601007387 */ /* 0x0001e40000100800 */
[----:B------:R-:W-:-:S02]  /*e910*/  ISETP.GE.U32.AND.EX P0, PT, R22, UR7, PT, P0 ;  /* 0x0000000716007c0c */ /* 0x000fc4000bf06100 */
[----:B------:R0:W-:Y:S04]  /*e920*/  STL [R1+0x84], R4 ;  /* 0x0000840401007387 */ /* 0x0001e80000100800 */
[----:B------:R0:W-:Y:S04]  /*e930*/  STL [R1+0x78], R2 ;  /* 0x0000780201007387 */ /* 0x0001e80000100800 */
[----:B------:R0:W-:Y:S03]  /*e940*/  STL [R1+0x88], R3 ;  /* 0x0000880301007387 */ /* 0x0001e60000100800 */
[----:B------:R-:W-:Y:S05]  /*e950*/  @P0 BRA `(.L_x_295) ;  /* 0x0000000400740947 */ /* 0x000fea0003800000 */
[----:B------:R-:W2:Y:S01]  /*e960*/  S2R R14, SR_CTAID.X ;  /* 0x00000000000e7919 */ /* 0x000ea20000002500 */
[----:B------:R-:W3:Y:S01]  /*e970*/  LDC.64 R8, c[0x0][0x628] ;  /* 0x00018a00ff087b82 */ /* 0x000ee20000000a00 */
[----:B------:R-:W-:Y:S01]  /*e980*/  ULDC UR6, c[0x0][0x150] ;  /* 0x0000540000067ab9 */ /* 0x000fe20000000800 */
[----:B------:R-:W-:Y:S01]  /*e990*/  IMAD.MOV.U32 R6, RZ, RZ, R19 ;  /* 0x000000ffff067224 */ /* 0x000fe200078e0013 */
[----:B------:R-:W0:Y:S01]  /*e9a0*/  S2R R16, SR_CTAID.Y ;  /* 0x0000000000107919 */ /* 0x000e220000002600 */
[----:B------:R-:W-:-:S04]  /*e9b0*/  IMAD.MOV.U32 R7, RZ, RZ, R22 ;  /* 0x000000ffff077224 */ /* 0x000fc800078e0016 */
[----:B------:R-:W0:Y:S08]  /*e9c0*/  LDC R17, c[0x0][0x144] ;  /* 0x00005100ff117b82 */ /* 0x000e300000000800 */
[----:B------:R-:W0:Y:S08]  /*e9d0*/  LDC R10, c[0x0][0x630] ;  /* 0x00018c00ff0a7b82 */ /* 0x000e300000000800 */
[----:B------:R-:W0:Y:S01]  /*e9e0*/  LDC.64 R12, c[0x0][0x620] ;  /* 0x00018800ff0c7b82 */ /* 0x000e220000000a00 */
[----:B---3--:R-:W-:-:S04]  /*e9f0*/  ISETP.NE.U32.AND P0, PT, R8, RZ, PT ;  /* 0x000000ff0800720c */ /* 0x008fc80003f05070 */
[----:B------:R-:W-:Y:S02]  /*ea00*/  ISETP.NE.AND.EX P0, PT, R9, RZ, PT, P0 ;  /* 0x000000ff0900720c */ /* 0x000fe40003f05300 */
[----:B--2---:R-:W-:-:S05]  /*ea10*/  I2FP.F32.U32 R0, R14 ;  /* 0x0000000e00007245 */ /* 0x004fca0000201000 */
[----:B------:R-:W-:-:S04]  /*ea20*/  FMUL R0, R0, UR6 ;  /* 0x0000000600007c20 */ /* 0x000fc80008400000 */
[----:B------:R2:W3:Y:S02]  /*ea30*/  F2I.U32.TRUNC.NTZ R15, R0 ;  /* 0x00000000000f7305 */ /* 0x0004e4000020f000 */
[----:B------:R-:W-:Y:S05]  /*ea40*/  @!P0 BRA `(.L_x_296) ;  /* 0x0000000000288947 */ /* 0x000fea0003800000 */
[----:B--2---:R-:W2:Y:S02]  /*ea50*/  LDC R0, c[0x0][0x634] ;  /* 0x00018d00ff007b82 */ /* 0x004ea40000000800 */
[----:B--2---:R-:W-:-:S05]  /*ea60*/  IADD3 R7, P0, R19, R0, RZ ;  /* 0x0000000013077210 */ /* 0x004fca0007f1e0ff */
[----:B------:R-:W-:-:S04]  /*ea70*/  IMAD.X R11, RZ, RZ, R22, P0 ;  /* 0x000000ffff0b7224 */ /* 0x000fc800000e0616 */
[----:B0-----:R-:W-:-:S04]  /*ea80*/  IMAD.WIDE.U32 R2, R11, R8, RZ ;  /* 0x000000080b027225 */ /* 0x001fc800078e00ff */
[----:B------:R-:W-:-:S04]  /*ea90*/  IMAD.WIDE.U32 R4, P0, R7, R9, R2 ;  /* 0x0000000907047225 */ /* 0x000fc80007800002 */
[----:B------:R-:W-:-:S04]  /*eaa0*/  IMAD.WIDE.U32 R2, R7, R8, RZ ;  /* 0x0000000807027225 */ /* 0x000fc800078e00ff */
[----:B------:R-:W-:Y:S01]  /*eab0*/  IMAD.X R7, RZ, RZ, RZ, P0 ;  /* 0x000000ffff077224 */ /* 0x000fe200000e06ff */
[----:B------:R-:W-:Y:S01]  /*eac0*/  IADD3 RZ, P0, R3, R4, RZ ;  /* 0x0000000403ff7210 */ /* 0x000fe20007f1e0ff */
[----:B------:R-:W-:-:S04]  /*ead0*/  IMAD.MOV.U32 R6, RZ, RZ, R5 ;  /* 0x000000ffff067224 */ /* 0x000fc800078e0005 */
[----:B------:R-:W-:-:S08]  /*eae0*/  IMAD.WIDE.U32.X R6, R11, R9, R6, P0 ;  /* 0x000000090b067225 */ /* 0x000fd000000e0406 */
.L_x_296:
[-CC-:B0-----:R-:W-:Y:S01]  /*eaf0*/  SHF.R.U64 R11, R6, R10.reuse, R7.reuse ;  /* 0x0000000a060b7219 */ /* 0x181fe20000001207 */
[----:B------:R-:W0:Y:S01]  /*eb00*/  LDC.64 R20, c[0x0][0x640] ;  /* 0x00019000ff147b82 */ /* 0x000e220000000a00 */
[----:B--2---:R-:W-:Y:S01]  /*eb10*/  SHF.R.U32.HI R0, RZ, R10, R7 ;  /* 0x0000000aff007219 */ /* 0x004fe20000011607 */
[----:B------:R-:W-:Y:S01]  /*eb20*/  IMAD.MOV.U32 R2, RZ, RZ, R19 ;  /* 0x000000ffff027224 */ /* 0x000fe200078e0013 */
[----:B------:R-:W-:Y:S01]  /*eb30*/  IADD3 R5, P0, RZ, -R11, RZ ;  /* 0x8000000bff057210 */ /* 0x000fe20007f1e0ff */
[----:B---3--:R-:W-:Y:S01]  /*eb40*/  IMAD.MOV R15, RZ, RZ, -R15 ;  /* 0x000000ffff0f7224 */ /* 0x008fe200078e0a0f */
[----:B------:R-:W-:Y:S01]  /*eb50*/  ULDC UR6, c[0x0][0x154] ;  /* 0x0000550000067ab9 */ /* 0x000fe20000000800 */
[----:B------:R-:W-:Y:S02]  /*eb60*/  IMAD.MOV.U32 R7, RZ, RZ, 0x1 ;  /* 0x00000001ff077424 */ /* 0x000fe400078e00ff */
[----:B------:R-:W2:Y:S01]  /*eb70*/  LDC R4, c[0x0][0x618] ;  /* 0x00018600ff047b82 */ /* 0x000ea20000000800 */
[----:B------:R-:W-:-:S02]  /*eb80*/  IMAD.X R3, RZ, RZ, ~R0, P0 ;  /* 0x000000ffff037224 */ /* 0x000fc400000e0e00 */
[----:B------:R-:W-:Y:S02]  /*eb90*/  IMAD R17, R17, R15, R14 ;  /* 0x0000000f11117224 */ /* 0x000fe400078e020e */
[-C--:B------:R-:W-:Y:S02]  /*eba0*/  IMAD R0, R3, R12.reuse, RZ ;  /* 0x0000000c03007224 */ /* 0x080fe400078e02ff */
[----:B------:R-:W-:Y:S01]  /*ebb0*/  IMAD.MOV.U32 R3, RZ, RZ, R22 ;  /* 0x000000ffff037224 */ /* 0x000fe200078e0016 */
[----:B------:R-:W3:Y:S01]  /*ebc0*/  LDC R6, c[0x0][0x608] ;  /* 0x00018200ff067b82 */ /* 0x000ee20000000800 */
[----:B------:R-:W-:-:S04]  /*ebd0*/  IMAD.WIDE.U32 R2, R5, R12, R2 ;  /* 0x0000000c05027225 */ /* 0x000fc800078e0002 */
[----:B------:R-:W-:-:S03]  /*ebe0*/  IMAD R5, R5, R13, R0 ;  /* 0x0000000d05057224 */ /* 0x000fc600078e0200 */
[----:B------:R-:W5:Y:S01]  /*ebf0*/  LDC R18, c[0x0][0x658] ;  /* 0x00019600ff127b82 */ /* 0x000f620000000800 */
[----:B------:R-:W-:Y:S01]  /*ec00*/  I2FP.F32.U32 R0, R16 ;  /* 0x0000001000007245 */ /* 0x000fe20000201000 */
[----:B------:R-:W-:Y:S01]  /*ec10*/  IMAD.IADD R3, R3, 0x1, R5 ;  /* 0x0000000103037824 */ /* 0x000fe200078e0205 */
[----:B0-----:R-:W-:Y:S01]  /*ec20*/  ISETP.NE.U32.AND P0, PT, R20, RZ, PT ;  /* 0x000000ff1400720c */ /* 0x001fe20003f05070 */
[----:B------:R-:W-:Y:S02]  /*ec30*/  IMAD.MOV.U32 R5, RZ, RZ, -0x1 ;  /* 0xffffffffff057424 */ /* 0x000fe400078e00ff */
[----:B------:R-:W-:Y:S02]  /*ec40*/  FMUL R0, R0, UR6 ;  /* 0x0000000600007c20 */ /* 0x000fe40008400000 */
[----:B------:R-:W0:Y:S01]  /*ec50*/  LDC R15, c[0x0][0x148] ;  /* 0x00005200ff0f7b82 */ /* 0x000e220000000800 */
[----:B--2---:R-:W-:Y:S01]  /*ec60*/  SHF.R.U64 R10, R2, R4, R3 ;  /* 0x00000004020a7219 */ /* 0x004fe20000001203 */
[----:B------:R2:W0:Y:S01]  /*ec70*/  F2I.U32.TRUNC.NTZ R13, R0 ;  /* 0x00000000000d7305 */ /* 0x000422000020f000 */
[----:B------:R-:W-:-:S02]  /*ec80*/  ISETP.NE.AND.EX P0, PT, R21, RZ, PT, P0 ;  /* 0x000000ff1500720c */ /* 0x000fc40003f05300 */
[----:B------:R-:W-:-:S03]  /*ec90*/  SHF.R.U32.HI R3, RZ, R4, R3 ;  /* 0x00000004ff037219 */ /* 0x000fc60000011603 */
[----:B------:R-:W0:Y:S01]  /*eca0*/  LDC R14, c[0x0][0x600] ;  /* 0x00018000ff0e7b82 */ /* 0x000e220000000800 */
[-CC-:B---3--:R-:W-:Y:S02]  /*ecb0*/  SHF.R.U64 R8, R10, R6.reuse, R3.reuse ;  /* 0x000000060a087219 */ /* 0x188fe40000001203 */
[----:B------:R-:W-:-:S05]  /*ecc0*/  SHF.R.U32.HI R3, RZ, R6, R3 ;  /* 0x00000006ff037219 */ /* 0x000fca0000011603 */
[----:B------:R-:W3:Y:S01]  /*ecd0*/  LDC R22, c[0x0][0x648] ;  /* 0x00019200ff167b82 */ /* 0x000ee20000000800 */
[-CC-:B-----5:R-:W-:Y:S02]  /*ece0*/  SHF.R.U64 R12, R8, R18.reuse, R3.reuse ;  /* 0x00000012080c7219 */ /* 0x1a0fe40000001203 */
[-C--:B------:R-:W-:Y:S02]  /*ecf0*/  SHF.L.U32 R5, R5, R18.reuse, RZ ;  /* 0x0000001205057219 */ /* 0x080fe400000006ff */
[-C--:B------:R-:W-:Y:S01]  /*ed00*/  SHF.R.U32.HI R3, RZ, R18.reuse, R3 ;  /* 0x00000012ff037219 */ /* 0x080fe20000011603 */
[----:B------:R-:W-:Y:S01]  /*ed10*/  IMAD.MOV.U32 R2, RZ, RZ, R12 ;  /* 0x000000ffff027224 */ /* 0x000fe200078e000c */
[----:B------:R-:W-:Y:S01]  /*ed20*/  SHF.L.U32 R18, R7, R18, RZ ;  /* 0x0000001207127219 */ /* 0x000fe200000006ff */
[----:B------:R-:W0:Y:S01]  /*ed30*/  LDC R23, c[0x0][0x638] ;  /* 0x00018e00ff177b82 */ /* 0x000e220000000800 */
[----:B------:R-:W-:-:S07]  /*ed40*/  LOP3.LUT R19, RZ, R5, RZ, 0x33, !PT ;  /* 0x00000005ff137212 */ /* 0x000fce00078e33ff */
[----:B------:R-:W0:Y:S01]  /*ed50*/  LDC R24, c[0x0][0x610] ;  /* 0x00018400ff187b82 */ /* 0x000e220000000800 */
[----:B--2---:R-:W-:Y:S05]  /*ed60*/  @!P0 BRA `(.L_x_297) ;  /* 0x0000000000288947 */ /* 0x004fea0003800000 */
        /* <DEDUP_REMOVED lines=10> */
.L_x_297:
[----:B---3--:R-:W-:Y:S01]  /*ee10*/  SHF.R.U64 R0, R2, R22, R3 ;  /* 0x0000001602007219 */ /* 0x008fe20000001203 */
[----:B0-----:R-:W-:Y:S01]  /*ee20*/  VIADD R7, R14, 0xffffffff ;  /* 0xffffffff0e077836 */ /* 0x001fe20000000000 */
[----:B------:R-:W-:Y:S01]  /*ee30*/  LOP3.LUT R5, R8, R19, RZ, 0xc0, !PT ;  /* 0x0000001308057212 */ /* 0x000fe200078ec0ff */
[----:B------:R-:W-:Y:S02]  /*ee40*/  IMAD.MOV R13, RZ, RZ, -R13 ;  /* 0x000000ffff0d7224 */ /* 0x000fe400078e0a0d */
[----:B------:R-:W-:Y:S02]  /*ee50*/  IMAD.MOV R3, RZ, RZ, -R0 ;  /* 0x000000ffff037224 */ /* 0x000fe400078e0a00 */
[----:B------:R-:W-:Y:S01]  /*ee60*/  IMAD R2, R18, R0, R5 ;  /* 0x0000000012027224 */ /* 0x000fe200078e0205 */
[----:B------:R-:W-:Y:S01]  /*ee70*/  LOP3.LUT R5, R10, R7, RZ, 0xc0, !PT ;  /* 0x000000070a057212 */ /* 0x000fe200078ec0ff */
[----:B------:R-:W-:Y:S02]  /*ee80*/  @P2 IMAD R17, R15, R13, R16 ;  /* 0x0000000d0f112224 */ /* 0x000fe400078e0210 */
[----:B------:R-:W-:-:S02]  /*ee90*/  IMAD R0, R3, R23, R12 ;  /* 0x0000001703007224 */ /* 0x000fc400078e020c */
[----:B------:R-:W-:Y:S02]  /*eea0*/  IMAD.MOV.U32 R4, RZ, RZ, 0x1 ;  /* 0x00000001ff047424 */ /* 0x000fe400078e00ff */
[----:B------:R-:W-:Y:S02]  /*eeb0*/  IMAD R2, R2, R24, R17 ;  /* 0x0000001802027224 */ /* 0x000fe400078e0211 */
[----:B------:R-:W-:Y:S01]  /*eec0*/  IMAD R3, R0, R14, R5 ;  /* 0x0000000e00037224 */ /* 0x000fe200078e0205 */
[----:B------:R-:W-:-:S04]  /*eed0*/  PRMT R0, R4, 0x7610, R0 ;  /* 0x0000761004007816 */ /* 0x000fc80000000000 */
[----:B------:R-:W-:Y:S02]  /*eee0*/  SEL R4, R3, R2, !P2 ;  /* 0x0000000203047207 */ /* 0x000fe40005000000 */
[----:B------:R-:W-:-:S03]  /*eef0*/  SEL R2, R2, R3, !P2 ;  /* 0x0000000302027207 */ /* 0x000fc60005000000 */
[----:B------:R2:W-:Y:S04]  /*ef00*/  STL [R1+0x88], R4 ;  /* 0x0000880401007387 */ /* 0x0005e80000100800 */
[----:B------:R2:W-:Y:S04]  /*ef10*/  STL [R1+0x78], R11 ;  /* 0x0000780b01007387 */ /* 0x0005e80000100800 */
[----:B------:R2:W-:Y:S02]  /*ef20*/  STL [R1+0x84], R2 ;  /* 0x0000840201007387 */ /* 0x0005e40000100800 */
.L_x_295:
[----:B------:R-:W-:Y:S01]  /*ef30*/  LOP3.LUT P0, RZ, R0, 0xff, RZ, 0xc0, !PT ;  /* 0x000000ff00ff7812 */ /* 0x000fe2000780c0ff */
[----:B------:R-:W-:-:S12]  /*ef40*/  ULOP3.LUT UR30, UR30, 0x1, URZ, 0x3c, !UPT ;  /* 0x000000011e1e7892 */ /* 0x000fd8000f8e3c3f */
[----:B------:R-:W-:Y:S05]  /*ef50*/  @P0 BRA `(.L_x_298) ;  /* 0xffffff2800100947 */ /* 0x000fea000383ffff */
[----:B------:R-:W-:Y:S05]  /*ef60*/  EXIT ;  /* 0x000000000000794d */ /* 0x000fea0003800000 */
.L_x_14:
[----:B------:R-:W-:-:S08]  /*ef70*/  ISETP.NE.AND P0, PT, RZ, UR6, PT ;  /* 0x00000006ff007c0c */ /* 0x000fd0000bf05270 */
[----:B0123--:R-:W0:-:S00]  /*ef80*/  USETMAXREG.DEALLOC.CTAPOOL 0x28 ;  /* 0x00000028000079c8 */ /* 0x00fe0000080e0500 */
[----:B------:R-:W-:Y:S05]  /*ef90*/  @P0 EXIT ;  /* 0x000000000000094d */ /* 0x000fea0003800000 */
[----:B0-----:R-:W-:Y:S01]  /*efa0*/  LOP3.LUT P0, RZ, R0, 0xff, RZ, 0xc0, !PT ;  /* 0x000000ff00ff7812 */ /* 0x001fe2000780c0ff */
[----:B------:R-:W-:Y:S02]  /*efb0*/  IMAD.MOV.U32 R0, RZ, RZ, 0x1 ;  /* 0x00000001ff007424 */ /* 0x000fe400078e00ff */
[----:B------:R-:W-:-:S10]  /*efc0*/  IMAD.MOV.U32 R8, RZ, RZ, RZ ;  /* 0x000000ffff087224 */ /* 0x000fd400078e00ff */
[----:B------:R-:W-:Y:S05]  /*efd0*/  @!P0 BRA `(.L_x_299) ;  /* 0x0000000c00408947 */ /* 0x000fea0003800000 */
[----:B------:R-:W-:Y:S01]  /*efe0*/  LOP3.LUT P0, RZ, R2, 0x1f, RZ, 0xc0, !PT ;  /* 0x0000001f02ff7812 */ /* 0x000fe2000780c0ff */
[----:B------:R-:W-:Y:S01]  /*eff0*/  ULDC UR5, c[0x0][0x658] ;  /* 0x0001960000057ab9 */ /* 0x000fe20000000800 */
[----:B------:R-:W-:Y:S01]  /*f000*/  UMOV UR6, 0xffffffff ;  /* 0xffffffff00067882 */ /* 0x000fe20000000000 */
[----:B------:R-:W-:Y:S01]  /*f010*/  BSSY B0, `(.L_x_299) ;  /* 0x00000cc000007945 */ /* 0x000fe20003800000 */
[----:B------:R-:W-:Y:S01]  /*f020*/  USHF.L.U32 UR6, UR6, UR5, URZ ;  /* 0x0000000506067299 */ /* 0x000fe2000800063f */
[C---:B------:R-:W-:Y:S01]  /*f030*/  ISETP.NE.AND P3, PT, R3.reuse, RZ, PT ;  /* 0x000000ff0300720c */ /* 0x040fe20003f65270 */
[----:B------:R-:W-:Y:S01]  /*f040*/  IMAD.MOV.U32 R9, RZ, RZ, 0x1 ;  /* 0x00000001ff097424 */ /* 0x000fe200078e00ff */
[----:B------:R-:W-:Y:S01]  /*f050*/  ISETP.NE.OR P0, PT, R3, RZ, !P0 ;  /* 0x000000ff0300720c */ /* 0x000fe20004705670 */
[----:B------:R-:W-:Y:S01]  /*f060*/  IMAD.MOV.U32 R0, RZ, RZ, 0x1 ;  /* 0x00000001ff007424 */ /* 0x000fe200078e00ff */
[----:B------:R-:W-:Y:S01]  /*f070*/  ULDC UR4, c[0x0][0x600] ;  /* 0x0001800000047ab9 */ /* 0x000fe20000000800 */
[----:B------:R-:W-:Y:S01]  /*f080*/  IMAD.MOV.U32 R8, RZ, RZ, RZ ;  /* 0x000000ffff087224 */ /* 0x000fe200078e00ff */
[----:B------:R-:W-:Y:S01]  /*f090*/  UMOV UR7, 0x1 ;  /* 0x0000000100077882 */ /* 0x000fe20000000000 */
[----:B------:R-:W-:-:S02]  /*f0a0*/  UIADD3 UR26, UR14, 0x1, URZ ;  /* 0x000000010e1a7890 */ /* 0x000fc4000fffe03f */
[----:B------:R-:W-:Y:S02]  /*f0b0*/  ULOP3.LUT UR27, UR13, 0x2, URZ, 0xfc, !UPT ;  /* 0x000000020d1b7892 */ /* 0x000fe4000f8efc3f */
[----:B------:R-:W-:Y:S02]  /*f0c0*/  UIADD3 UR18, UR4, -0x1, URZ ;  /* 0xffffffff04127890 */ /* 0x000fe4000fffe03f */
[----:B------:R-:W-:Y:S02]  /*f0d0*/  USHF.L.U32 UR22, UR7, UR5, URZ ;  /* 0x0000000507167299 */ /* 0x000fe4000800063f */
[----:B------:R-:W-:Y:S01]  /*f0e0*/  ULOP3.LUT UR19, URZ, UR6, URZ, 0x33, !UPT ;  /* 0x000000063f137292 */ /* 0x000fe2000f8e333f */
[----:B------:R-:W-:-:S11]  /*f0f0*/  ULDC.64 UR24, c[0x0][0x198] ;  /* 0x0000660000187ab9 */ /* 0x000fd60000000a00 */
.L_x_311:
[----:B------:R-:W-:-:S03]  /*f100*/  UMOV UR4, 0xffffffff ;  /* 0xffffffff00047882 */ /* 0x000fc60000000000 */
[----:B01----:R-:W-:Y:S05]  /*f110*/  BRA.DIV UR4, `(.L_x_300) ;  /* 0x0000001a04a47947 */ /* 0x003fea000b800000 */
[----:B------:R-:W-:-:S13]  /*f120*/  ELECT P1, URZ, PT ;  /* 0x00000000003f782f */ /* 0x000fda0003820000 */
.L_x_342:
[----:B------:R-:W0:Y:S01]  /*f130*/  LDC R2, c[0x0][0x28c] ;  /* 0x0000a300ff027b82 */ /* 0x000e220000000800 */
[----:B------:R-:W-:Y:S01]  /*f140*/  BSSY B1, `(.L_x_301) ;  /* 0x000003b000017945 */ /* 0x000fe20003800000 */
[----:B0-----:R-:W-:-:S13]  /*f150*/  ISETP.LT.OR P1, PT, R2, 0x1, !P1 ;  /* 0x000000010200780c */ /* 0x001fda0004f21670 */
[----:B------:R-:W-:Y:S05]  /*f160*/  @P1 BRA `(.L_x_302) ;  /* 0x0000000000e01947 */ /* 0x000fea0003800000 */
[----:B------:R-:W2:Y:S04]  /*f170*/  LDL.LU R4, [R1+0x88] ;  /* 0x0000880001047983 */ /* 0x000ea80000300800 */
[----:B------:R-:W3:Y:S01]  /*f180*/  LDL.LU R3, [R1+0x84] ;  /* 0x0000840001037983 */ /* 0x000ee20000300800 */
[----:B------:R-:W-:Y:S02]  /*f190*/  IMAD.MOV.U32 R12, RZ, RZ, RZ ;  /* 0x000000ffff0c7224 */ /* 0x000fe400078e00ff */
[----:B------:R-:W-:Y:S02]  /*f1a0*/  IMAD.U32 R13, RZ, RZ, UR26 ;  /* 0x0000001aff0d7e24 */ /* 0x000fe4000f8e00ff */
[----:B------:R-:W-:Y:S02]  /*f1b0*/  IMAD.MOV.U32 R2, RZ, RZ, R0 ;  /* 0x000000ffff027224 */ /* 0x000fe400078e0000 */
[----:B--2---:R-:W-:-:S02]  /*f1c0*/  IMAD.SHL.U32 R6, R4, 0x100, RZ ;  /* 0x0000010004067824 */ /* 0x004fc400078e00ff */
[----:B---3--:R-:W-:Y:S02]  /*f1d0*/  IMAD.SHL.U32 R7, R3, 0x40, RZ ;  /* 0x0000004003077824 */ /* 0x008fe400078e00ff */
[----:B------:R-:W-:-:S07]  /*f1e0*/  IMAD.MOV.U32 R3, RZ, RZ, R8 ;  /* 0x000000ffff037224 */ /* 0x000fce00078e0008 */
.L_x_306:
[----:B------:R-:W0:Y:S01]  /*f1f0*/  S2R R5, SR_CgaCtaId ;  /* 0x0000000000057919 */ /* 0x000e220000008800 */
[----:B------:R-:W-:-:S04]  /*f200*/  MOV R4, 0x400 ;  /* 0x0000040000047802 */ /* 0x000fc80000000f00 */
[----:B0-----:R-:W-:Y:S02]  /*f210*/  LEA R10, R5, R4, 0x18 ;  /* 0x00000004050a7211 */ /* 0x001fe400078ec0ff */
[----:B------:R-:W-:Y:S01]  /*f220*/  SHF.L.U32 R4, R2, 0x1f, RZ ;  /* 0x0000001f02047819 */ /* 0x000fe200000006ff */
[----:B------:R-:W0:Y:S02]  /*f230*/  @!P3 LDC R5, c[0x0][0x500] ;  /* 0x00014000ff05bb82 */ /* 0x000e240000000800 */
[----:B------:R-:W-:-:S04]  /*f240*/  IMAD R11, R3, 0x8, R10 ;  /* 0x00000008030b7824 */ /* 0x000fc800078e020a */
[----:B------:R-:W1:Y:S02]  /*f250*/  SYNCS.PHASECHK.TRANS64.TRYWAIT P1, [R11+URZ+0xb0], R4 ;  /* 0x0000b0040b0075a7 */ /* 0x000e64000802017f */
[----:B-1----:R-:W-:Y:S05]  /*f260*/  @!P1 BRA `(.L_x_303) ;  /* 0x0000001800709947 */ /* 0x002fea0003800000 */
.L_x_343:
[----:B------:R-:W-:Y:S01]  /*f270*/  UPRMT UR4, UR27, 0x9910, URZ ;  /* 0x000099101b047896 */ /* 0x000fe2000800003f */
[----:B0-----:R0:W-:Y:S03]  /*f280*/  @!P3 SYNCS.ARRIVE.TRANS64 RZ, [R11+URZ], R5 ;  /* 0x000000050bffb9a7 */ /* 0x0011e6000800003f */
[----:B------:R-:W-:-:S06]  /*f290*/  UISETP.NE.AND UP0, UPT, UR4, 0x2, UPT ;  /* 0x000000020400788c */ /* 0x000fcc000bf05270 */
[----:B------:R-:W-:-:S13]  /*f2a0*/  PLOP3.LUT P1, PT, PT, PT, UP0, 0x80, 0x0 ;  /* 0x000000000000781c */ /* 0x000fda0003f2f008 */
[----:B0-----:R-:W-:Y:S05]  /*f2b0*/  @P1 BRA `(.L_x_304) ;  /* 0x0000000000041947 */ /* 0x001fea0003800000 */
[----:B------:R-:W-:Y:S01]  /*f2c0*/  BPT.TRAP 0x1 ;  /* 0x000000040000795c */ /* 0x000fe20000300000 */
.L_x_304:
[----:B------:R-:W-:Y:S05]  /*f2d0*/  @P0 BRA `(.L_x_305) ;  /* 0x0000000000040947 */ /* 0x000fea0003800000 */
[----:B------:R-:W-:Y:S01]  /*f2e0*/  BPT.TRAP 0x1 ;  /* 0x000000040000795c */ /* 0x000fe20000300000 */
.L_x_305:
[----:B------:R-:W2:Y:S01]  /*f2f0*/  LDL R5, [R1+0x78] ;  /* 0x0000780001057983 */ /* 0x000ea20000100800 */
[--C-:B-1----:R-:W-:Y:S01]  /*f300*/  IMAD R4, R3, 0x800, R10.reuse ;  /* 0x0000080003047824 */ /* 0x102fe200078e020a */
[----:B------:R-:W-:Y:S01]  /*f310*/  R2UR UR9, R11 ;  /* 0x000000000b0972ca */ /* 0x000fe200000e0000 */
[----:B------:R-:W-:Y:S01]  /*f320*/  IMAD R10, R3, 0x2000, R10 ;  /* 0x00002000030a7824 */ /* 0x000fe200078e020a */
[----:B------:R-:W-:Y:S01]  /*f330*/  UIADD3 UR4, UP0, UR24, 0xf0, URZ ;  /* 0x000000f018047890 */ /* 0x000fe2000ff1e03f */
[----:B------:R-:W-:Y:S01]  /*f340*/  VIADD R13, R13, 0xffffffff ;  /* 0xffffffff0d0d7836 */ /* 0x000fe20000000000 */
[----:B------:R-:W-:Y:S01]  /*f350*/  R2UR UR5, R4 ;  /* 0x00000000040572ca */ /* 0x000fe200000e0000 */
[----:B------:R-:W-:Y:S01]  /*f360*/  UIADD3 UR28, UP1, UR24, 0x1f0, URZ ;  /* 0x000001f0181c7890 */ /* 0x000fe2000ff3e03f */
[----:B------:R-:W-:Y:S01]  /*f370*/  R2UR UR8, R10 ;  /* 0x000000000a0872ca */ /* 0x000fe200000e0000 */
[----:B------:R-:W-:Y:S01]  /*f380*/  VIADD R3, R3, 0x1 ;  /* 0x0000000103037836 */ /* 0x000fe20000000000 */
[----:B------:R-:W-:Y:S01]  /*f390*/  R2UR UR11, R7 ;  /* 0x00000000070b72ca */ /* 0x000fe200000e0000 */
[----:B------:R-:W-:Y:S01]  /*f3a0*/  UIADD3.X UR29, URZ, UR25, URZ, UP1, !UPT ;  /* 0x000000193f1d7290 */ /* 0x000fe20008ffe43f */
[----:B------:R-:W-:Y:S01]  /*f3b0*/  R2UR UR10, R12 ;  /* 0x000000000c0a72ca */ /* 0x000fe200000e0000 */
[----:B------:R-:W-:Y:S01]  /*f3c0*/  UMOV UR6, 0x0 ;  /* 0x0000000000067882 */ /* 0x000fe20000000000 */
[----:B------:R-:W-:Y:S01]  /*f3d0*/  R2UR UR23, R6 ;  /* 0x00000000061772ca */ /* 0x000fe200000e0000 */
[----:B------:R-:W-:Y:S01]  /*f3e0*/  UMOV UR7, 0x10000000 ;  /* 0x1000000000077882 */ /* 0x000fe20000000000 */
[----:B------:R-:W-:Y:S01]  /*f3f0*/  ISETP.GT.AND P4, PT, R13, 0x1, PT ;  /* 0x000000010d00780c */ /* 0x000fe20003f84270 */
[----:B------:R-:W-:Y:S01]  /*f400*/  VIADD R12, R12, 0x20 ;  /* 0x000000200c0c7836 */ /* 0x000fe20000000000 */
[----:B------:R-:W-:Y:S01]  /*f410*/  ISETP.NE.AND P1, PT, R3, 0x16, PT ;  /* 0x000000160300780c */ /* 0x000fe20003f25270 */
[----:B------:R-:W-:-:S02]  /*f420*/  UIADD3 UR16, UR5, 0x280, URZ ;  /* 0x0000028005107890 */ /* 0x000fc4000fffe03f */
[----:B------:R-:W-:Y:S01]  /*f430*/  UIADD3.X UR5, URZ, UR25, URZ, UP0, !UPT ;  /* 0x000000193f057290 */ /* 0x000fe200087fe43f */
[----:B------:R-:W-:Y:S01]  /*f440*/  SEL R3, R3, RZ, P1 ;  /* 0x000000ff03037207 */ /* 0x000fe20000800000 */
[----:B------:R-:W-:-:S03]  /*f450*/  UIADD3 UR17, UR8, 0xb280, URZ ;  /* 0x0000b28008117890 */ /* 0x000fc6000fffe03f */
[----:B------:R-:W-:Y:S01]  /*f460*/  UMOV UR8, UR16 ;  /* 0x0000001000087c82 */ /* 0x000fe20008000000 */
[----:B--2---:R-:W-:Y:S02]  /*f470*/  R2UR UR12, R5 ;  /* 0x00000000050c72ca */ /* 0x004fe400000e0000 */
[----:B------:R-:W-:-:S04]  /*f480*/  SEL R5, RZ, 0x1, P1 ;  /* 0x00000001ff057807 */ /* 0x000fc80000800000 */
[----:B------:R-:W-:-:S07]  /*f490*/  LOP3.LUT R2, R2, R5, RZ, 0x3c, !PT ;  /* 0x0000000502027212 */ /* 0x000fce00078e3cff */
[----:B------:R0:W-:Y:S02]  /*f4a0*/  UTMALDG.3D [UR8], [UR4], desc[UR6] ;  /* 0x00000608040075b4 */ /* 0x0001e40008011000 */
[----:B0-----:R-:W-:Y:S01]  /*f4b0*/  UMOV UR8, UR17 ;  /* 0x0000001100087c82 */ /* 0x001fe20008000000 */
[----:B------:R-:W-:Y:S02]  /*f4c0*/  UMOV UR11, UR23 ;  /* 0x00000017000b7c82 */ /* 0x000fe40008000000 */
[----:B------:R0:W-:Y:S02]  /*f4d0*/  UTMALDG.3D [UR8], [UR28], desc[UR6] ;  /* 0x000006081c0075b4 */ /* 0x0001e40008011000 */
[----:B0-----:R-:W-:Y:S05]  /*f4e0*/  @P4 BRA `(.L_x_306) ;  /* 0xfffffffc00404947 */ /* 0x001fea000383ffff */
.L_x_302:
[----:B------:R-:W-:Y:S05]  /*f4f0*/  BSYNC B1 ;  /* 0x0000000000017941 */ /* 0x000fea0003800000 */
.L_x_301:
[----:B------:R-:W2:Y:S01]  /*f500*/  LDL.LU R15, [R1+0x7c] ;  /* 0x00007c00010f7983 */ /* 0x000ea20000300800 */
[----:B------:R-:W-:Y:S01]  /*f510*/  LOP3.LUT P5, RZ, R9, 0xff, RZ, 0xc0, !PT ;  /* 0x000000ff09ff7812 */ /* 0x000fe200078ac0ff */
[----:B------:R-:W-:Y:S01]  /*f520*/  VIADD R8, R8, UR14 ;  /* 0x0000000e08087c36 */ /* 0x000fe20008000000 */
[----:B------:R-:W-:Y:S01]  /*f530*/  UISETP.GE.U32.AND UP0, UPT, UR14, 0x16, UPT ;  /* 0x000000160e00788c */ /* 0x000fe2000bf06070 */
[----:B------:R-:W3:Y:S01]  /*f540*/  LDL.LU R14, [R1+0x80] ;  /* 0x00008000010e7983 */ /* 0x000ee20000300800 */
[----:B------:R-:W-:Y:S01]  /*f550*/  IMAD.U32 R5, RZ, RZ, UR14 ;  /* 0x0000000eff057e24 */ /* 0x000fe2000f8e00ff */
[----:B------:R-:W-:Y:S01]  /*f560*/  ULDC.64 UR4, c[0x0][0x650] ;  /* 0x0001940000047ab9 */ /* 0x000fe20000000a00 */
[----:B------:R-:W-:Y:S01]  /*f570*/  ISETP.GT.U32.AND P1, PT, R8, 0x15, PT ;  /* 0x000000150800780c */ /* 0x000fe20003f24070 */
[----:B------:R-:W-:Y:S01]  /*f580*/  BSSY B1, `(.L_x_307) ;  /* 0x0000072000017945 */ /* 0x000fe20003800000 */
[----:B------:R-:W-:Y:S02]  /*f590*/  PLOP3.LUT P4, PT, PT, PT, UP0, 0x80, 0x0 ;  /* 0x000000000000781c */ /* 0x000fe40003f8f008 */
[----:B------:R-:W-:-:S02]  /*f5a0*/  ISETP.LT.U32.AND P1, PT, R5, 0x16, P1 ;  /* 0x000000160500780c */ /* 0x000fc40000f21070 */
[----:B------:R-:W-:Y:S01]  /*f5b0*/  PRMT R9, RZ, 0x7610, R9 ;  /* 0x00007610ff097816 */ /* 0x000fe20000000009 */
[----:B------:R-:W0:Y:S01]  /*f5c0*/  @P5 S2R R3, SR_CgaCtaId ;  /* 0x0000000000035919 */ /* 0x000e220000008800 */
[----:B------:R-:W-:-:S04]  /*f5d0*/  @P5 MOV R2, 0x400 ;  /* 0x0000040000025802 */ /* 0x000fc80000000f00 */
[----:B0-----:R-:W-:Y:S01]  /*f5e0*/  @P5 LEA R4, R3, R2, 0x18 ;  /* 0x0000000203045211 */ /* 0x001fe200078ec0ff */
[----:B------:R-:W-:-:S03]  /*f5f0*/  IMAD.WIDE.U32 R2, R8, -0x45d1745d, RZ ;  /* 0xba2e8ba308027825 */ /* 0x000fc600078e00ff */
[----:B------:R0:W-:Y:S02]  /*f600*/  @P5 SYNCS.ARRIVE.TRANS64.A1T0 RZ, [R4+URZ+0x198], RZ ;  /* 0x000198ff04ff59a7 */ /* 0x0001e4000810003f */
[----:B------:R-:W-:Y:S02]  /*f610*/  SHF.R.U32.HI R5, RZ, 0x4, R3 ;  /* 0x00000004ff057819 */ /* 0x000fe40000011603 */
[----:B------:R-:W-:Y:S02]  /*f620*/  SEL R3, RZ, 0x1, !P1 ;  /* 0x00000001ff037807 */ /* 0x000fe40004800000 */
[----:B------:R-:W-:Y:S01]  /*f630*/  PRMT R2, RZ, 0x7610, R2 ;  /* 0x00007610ff027816 */ /* 0x000fe20000000002 */
[----:B------:R-:W-:Y:S01]  /*f640*/  IMAD R8, R5, -0x16, R8 ;  /* 0xffffffea05087824 */ /* 0x000fe200078e0208 */
[----:B------:R-:W-:Y:S01]  /*f650*/  LOP3.LUT R0, R0, R3, RZ, 0x3c, !PT ;  /* 0x0000000300007212 */ /* 0x000fe200078e3cff */
[----:B0-----:R-:W-:Y:S02]  /*f660*/  IMAD.MOV.U32 R4, RZ, RZ, -0x1 ;  /* 0xffffffffff047424 */ /* 0x001fe400078e00ff */
[----:B------:R-:W-:Y:S01]  /*f670*/  IMAD.MOV.U32 R3, RZ, RZ, -0x1 ;  /* 0xffffffffff037424 */ /* 0x000fe200078e00ff */
[----:B------:R-:W-:Y:S01]  /*f680*/  @P4 LOP3.LUT R0, R0, 0x1, R5, 0x78, !PT ;  /* 0x0000000100004812 */ /* 0x000fe200078e7805 */
[----:B------:R-:W-:Y:S01]  /*f690*/  IMAD.MOV.U32 R5, RZ, RZ, -0x1 ;  /* 0xffffffffff057424 */ /* 0x000fe200078e00ff */
[----:B---3--:R-:W-:-:S04]  /*f6a0*/  IADD3 R14, P5, R14, UR20, RZ ;  /* 0x000000140e0e7c10 */ /* 0x008fc8000ffbe0ff */
[----:B--2---:R-:W-:Y:S01]  /*f6b0*/  IADD3.X R15, R15, UR15, RZ, P5, !PT ;  /* 0x0000000f0f0f7c10 */ /* 0x004fe2000affe4ff */
[----:B------:R0:W-:Y:S01]  /*f6c0*/  STL [R1+0x80], R14 ;  /* 0x0000800e01007387 */ /* 0x0001e20000100800 */
[----:B------:R-:W-:-:S03]  /*f6d0*/  ISETP.GE.U32.AND P1, PT, R14, UR4, PT ;  /* 0x000000040e007c0c */ /* 0x000fc6000bf26070 */
[----:B------:R0:W-:Y:S01]  /*f6e0*/  STL [R1+0x7c], R15 ;  /* 0x00007c0f01007387 */ /* 0x0001e20000100800 */
[----:B------:R-:W-:-:S03]  /*f6f0*/  ISETP.GE.U32.AND.EX P1, PT, R15, UR5, PT, P1 ;  /* 0x000000050f007c0c */ /* 0x000fc6000bf26110 */
[----:B------:R0:W-:Y:S04]  /*f700*/  STL [R1+0x84], R5 ;  /* 0x0000840501007387 */ /* 0x0001e80000100800 */
[----:B------:R0:W-:Y:S04]  /*f710*/  STL [R1+0x88], R4 ;  /* 0x0000880401007387 */ /* 0x0001e80000100800 */
[----:B------:R0:W-:Y:S02]  /*f720*/  STL [R1+0x78], R3 ;  /* 0x0000780301007387 */ /* 0x0001e40000100800 */
[----:B------:R-:W-:Y:S05]  /*f730*/  @P1 BRA `(.L_x_308) ;  /* 0x0000000400581947 */ /* 0x000fea0003800000 */
[----:B------:R-:W-:Y:S01]  /*f740*/  ULDC.64 UR4, c[0x0][0x628] ;  /* 0x00018a0000047ab9 */ /* 0x000fe20000000a00 */
[----:B------:R-:W1:Y:S01]  /*f750*/  S2R R12, SR_CTAID.X ;  /* 0x00000000000c7919 */ /* 0x000e620000002500 */
[----:B------:R-:W-:Y:S01]  /*f760*/  ISETP.NE.U32.AND P1, PT, RZ, UR4, PT ;  /* 0x00000004ff007c0c */ /* 0x000fe2000bf25070 */
[----:B------:R-:W-:Y:S01]  /*f770*/  ULDC UR7, c[0x0][0x630] ;  /* 0x00018c0000077ab9 */ /* 0x000fe20000000800 */
[----:B------:R-:W-:Y:S01]  /*f780*/  IMAD.MOV.U32 R2, RZ, RZ, R14 ;  /* 0x000000ffff027224 */ /* 0x000fe200078e000e */
[----:B------:R-:W2:Y:S01]  /*f790*/  S2R R10, SR_CTAID.Y ;  /* 0x00000000000a7919 */ /* 0x000ea20000002600 */
[----:B------:R-:W-:Y:S01]  /*f7a0*/  ISETP.NE.AND.EX P1, PT, RZ, UR5, PT, P1 ;  /* 0x00000005ff007c0c */ /* 0x000fe2000bf25310 */
[----:B0-----:R-:W-:-:S12]  /*f7b0*/  IMAD.MOV.U32 R3, RZ, RZ, R15 ;  /* 0x000000ffff037224 */ /* 0x001fd800078e000f */
[----:B------:R-:W-:Y:S05]  /*f7c0*/  @!P1 BRA `(.L_x_309) ;  /* 0x0000000000289947 */ /* 0x000fea0003800000 */
[----:B------:R-:W-:Y:S02]  /*f7d0*/  ULDC UR6, c[0x0][0x634] ;  /* 0x00018d0000067ab9 */ /* 0x000fe40000000800 */
[----:B------:R-:W-:-:S05]  /*f7e0*/  IADD3 R7, P1, R14, UR6, RZ ;  /* 0x000000060e077c10 */ /* 0x000fca000ff3e0ff */
[----:B------:R-:W-:-:S04]  /*f7f0*/  IMAD.X R11, RZ, RZ, R15, P1 ;  /* 0x000000ffff0b7224 */ /* 0x000fc800008e060f */
[----:B------:R-:W-:-:S04]  /*f800*/  IMAD.WIDE.U32 R4, R11, UR4, RZ ;  /* 0x000000040b047c25 */ /* 0x000fc8000f8e00ff */
[----:B------:R-:W-:-:S04]  /*f810*/  IMAD.WIDE.U32 R4, P1, R7, UR5, R4 ;  /* 0x0000000507047c25 */ /* 0x000fc8000f820004 */
[----:B------:R-:W-:-:S04]  /*f820*/  IMAD.WIDE.U32 R6, R7, UR4, RZ ;  /* 0x0000000407067c25 */ /* 0x000fc8000f8e00ff */
[----:B------:R-:W-:Y:S01]  /*f830*/  IMAD.X R3, RZ, RZ, RZ, P1 ;  /* 0x000000ffff037224 */ /* 0x000fe200008e06ff */
[----:B------:R-:W-:Y:S01]  /*f840*/  IADD3 RZ, P1, R7, R4, RZ ;  /* 0x0000000407ff7210 */ /* 0x000fe20007f3e0ff */
[----:B------:R-:W-:-:S04]  /*f850*/  IMAD.MOV.U32 R2, RZ, RZ, R5 ;  /* 0x000000ffff027224 */ /* 0x000fc800078e0005 */
[----:B------:R-:W-:-:S08]  /*f860*/  IMAD.WIDE.U32.X R2, R11, UR5, R2, P1 ;  /* 0x000000050b027c25 */ /* 0x000fd000088e0402 */
.L_x_309:
[--C-:B------:R-:W-:Y:S01]  /*f870*/  SHF.R.U64 R11, R2, UR7, R3.reuse ;  /* 0x00000007020b7c19 */ /* 0x100fe20008001203 */
[----:B------:R-:W-:Y:S01]  /*f880*/  ULDC.64 UR4, c[0x0][0x620] ;  /* 0x0001880000047ab9 */ /* 0x000fe20000000a00 */
[----:B------:R-:W-:Y:S01]  /*f890*/  SHF.R.U32.HI R2, RZ, UR7, R3 ;  /* 0x00000007ff027c19 */ /* 0x000fe20008011603 */
[----:B------:R-:W-:Y:S01]  /*f8a0*/  IMAD.MOV.U32 R3, RZ, RZ, R15 ;  /* 0x000000ffff037224 */ /* 0x000fe200078e000f */
[----:B------:R-:W-:Y:S01]  /*f8b0*/  IADD3 R5, P1, RZ, -R11, RZ ;  /* 0x8000000bff057210 */ /* 0x000fe20007f3e0ff */
[----:B------:R-:W0:Y:S01]  /*f8c0*/  LDC R7, c[0x0][0x144] ;  /* 0x00005100ff077b82 */ /* 0x000e220000000800 */
[----:B-1----:R-:W-:Y:S01]  /*f8d0*/  I2FP.F32.U32 R6, R12 ;  /* 0x0000000c00067245 */ /* 0x002fe20000201000 */
[----:B------:R-:W-:Y:S01]  /*f8e0*/  ULDC.64 UR8, c[0x0][0x640] ;  /* 0x0001900000087ab9 */ /* 0x000fe20000000a00 */
[----:B------:R-:W-:Y:S01]  /*f8f0*/  ULDC UR6, c[0x0][0x608] ;  /* 0x0001820000067ab9 */ /* 0x000fe20000000800 */
[----:B------:R-:W-:Y:S01]  /*f900*/  IMAD.X R2, RZ, RZ, ~R2, P1 ;  /* 0x000000ffff027224 */ /* 0x000fe200008e0e02 */
[----:B------:R-:W-:-:S03]  /*f910*/  ISETP.NE.U32.AND P1, PT, RZ, UR8, PT ;  /* 0x00000008ff007c0c */ /* 0x000fc6000bf25070 */
[----:B------:R-:W-:Y:S01]  /*f920*/  IMAD R4, R2, UR4, RZ ;  /* 0x0000000402047c24 */ /* 0x000fe2000f8e02ff */
[----:B------:R-:W1:Y:S01]  /*f930*/  LDC R15, c[0x0][0x148] ;  /* 0x00005200ff0f7b82 */ /* 0x000e620000000800 */
[----:B------:R-:W-:Y:S01]  /*f940*/  IMAD.MOV.U32 R2, RZ, RZ, R14 ;  /* 0x000000ffff027224 */ /* 0x000fe200078e000e */
[----:B------:R-:W-:-:S03]  /*f950*/  ISETP.NE.AND.EX P1, PT, RZ, UR9, PT, P1 ;  /* 0x00000009ff007c0c */ /* 0x000fc6000bf25310 */
[----:B------:R-:W-:Y:S01]  /*f960*/  IMAD.WIDE.U32 R2, R5, UR4, R2 ;  /* 0x0000000405027c25 */ /* 0x000fe2000f8e0002 */
[----:B------:R-:W-:-:S03]  /*f970*/  ULDC UR4, c[0x0][0x150] ;  /* 0x0000540000047ab9 */ /* 0x000fc60000000800 */
[----:B------:R-:W-:Y:S01]  /*f980*/  FMUL R6, R6, UR4 ;  /* 0x0000000406067c20 */ /* 0x000fe20008400000 */
[----:B------:R-:W-:Y:S01]  /*f990*/  IMAD R5, R5, UR5, R4 ;  /* 0x0000000505057c24 */ /* 0x000fe2000f8e0204 */
[----:B------:R-:W-:Y:S01]  /*f9a0*/  ULDC UR4, c[0x0][0x618] ;  /* 0x0001860000047ab9 */ /* 0x000fe20000000800 */
[----:B------:R-:W-:Y:S02]  /*f9b0*/  ULDC UR5, c[0x0][0x154] ;  /* 0x0000550000057ab9 */ /* 0x000fe40000000800 */
[----:B------:R-:W-:Y:S01]  /*f9c0*/  IMAD.IADD R3, R3, 0x1, R5 ;  /* 0x0000000103037824 */ /* 0x000fe200078e0205 */
[----:B------:R-:W3:Y:S04]  /*f9d0*/  F2I.U32.TRUNC.NTZ R6, R6 ;  /* 0x0000000600067305 */ /* 0x000ee8000020f000 */
[----:B------:R-:W-:-:S02]  /*f9e0*/  SHF.R.U64 R13, R2, UR4, R3 ;  /* 0x00000004020d7c19 */ /* 0x000fc40008001203 */
[----:B--2---:R-:W-:-:S05]  /*f9f0*/  I2FP.F32.U32 R2, R10 ;  /* 0x0000000a00027245 */ /* 0x004fca0000201000 */
[----:B------:R-:W-:Y:S01]  /*fa00*/  FMUL R4, R2, UR5 ;  /* 0x0000000502047c20 */ /* 0x000fe20008400000 */
[----:B------:R-:W-:Y:S01]  /*fa10*/  SHF.R.U32.HI R2, RZ, UR4, R3 ;  /* 0x00000004ff027c19 */ /* 0x000fe20008011603 */
[----:B------:R-:W-:Y:S02]  /*fa20*/  ULDC UR4, c[0x0][0x658] ;  /* 0x0001960000047ab9 */ /* 0x000fe40000000800 */
[----:B------:R2:W4:Y:S01]  /*fa30*/  F2I.U32.TRUNC.NTZ R18, R4 ;  /* 0x0000000400127305 */ /* 0x000522000020f000 */
[----:B------:R-:W-:Y:S01]  /*fa40*/  SHF.R.U64 R16, R13, UR6, R2 ;  /* 0x000000060d107c19 */ /* 0x000fe20008001202 */
[----:B---3--:R-:W-:Y:S01]  /*fa50*/  IMAD.MOV R6, RZ, RZ, -R6 ;  /* 0x000000ffff067224 */ /* 0x008fe200078e0a06 */
[----:B------:R-:W-:-:S03]  /*fa60*/  SHF.R.U32.HI R3, RZ, UR6, R2 ;  /* 0x00000006ff037c19 */ /* 0x000fc60008011602 */
[----:B0-----:R-:W-:Y:S01]  /*fa70*/  IMAD R12, R7, R6, R12 ;  /* 0x00000006070c7224 */ /* 0x001fe200078e020c */
[--C-:B------:R-:W-:Y:S02]  /*fa80*/  SHF.R.U64 R14, R16, UR4, R3.reuse ;  /* 0x00000004100e7c19 */ /* 0x100fe40008001203 */
[----:B------:R-:W-:-:S03]  /*fa90*/  SHF.R.U32.HI R3, RZ, UR4, R3 ;  /* 0x00000004ff037c19 */ /* 0x000fc60008011603 */
[----:B------:R-:W-:Y:S01]  /*faa0*/  IMAD.MOV.U32 R2, RZ, RZ, R14 ;  /* 0x000000ffff027224 */ /* 0x000fe200078e000e */
[----:B--2-4-:R-:W-:Y:S06]  /*fab0*/  @!P1 BRA `(.L_x_310) ;  /* 0x0000000000289947 */ /* 0x014fec0003800000 */
        /* <DEDUP_REMOVED lines=10> */
.L_x_310:
[----:B------:R-:W-:Y:S01]  /*fb60*/  ULDC UR4, c[0x0][0x648] ;  /* 0x0001920000047ab9 */ /* 0x000fe20000000800 */
[----:B------:R-:W-:Y:S01]  /*fb70*/  IMAD.MOV R18, RZ, RZ, -R18 ;  /* 0x000000ffff127224 */ /* 0x000fe200078e0a12 */
[----:B------:R-:W-:Y:S01]  /*fb80*/  SHF.R.U64 R3, R2, UR4, R3 ;  /* 0x0000000402037c19 */ /* 0x000fe20008001203 */
[----:B------:R-:W-:Y:S01]  /*fb90*/  ULDC UR4, c[0x0][0x638] ;  /* 0x00018e0000047ab9 */ /* 0x000fe20000000800 */
[----:B------:R-:W-:Y:S01]  /*fba0*/  LOP3.LUT R2, R16, UR19, RZ, 0xc0, !PT ;  /* 0x0000001310027c12 */ /* 0x000fe2000f8ec0ff */
[----:B-1----:R-:W-:Y:S01]  /*fbb0*/  @P2 IMAD R12, R15, R18, R10 ;  /* 0x000000120f0c2224 */ /* 0x002fe200078e020a */
[----:B------:R-:W-:Y:S01]  /*fbc0*/  LOP3.LUT R13, R13, UR18, RZ, 0xc0, !PT ;  /* 0x000000120d0d7c12 */ /* 0x000fe2000f8ec0ff */
[----:B------:R-:W-:Y:S01]  /*fbd0*/  IMAD.MOV R5, RZ, RZ, -R3 ;  /* 0x000000ffff057224 */ /* 0x000fe200078e0a03 */
[----:B------:R-:W-:Y:S01]  /*fbe0*/  ULDC UR5, c[0x0][0x610] ;  /* 0x0001840000057ab9 */ /* 0x000fe20000000800 */
[----:B------:R-:W-:Y:S02]  /*fbf0*/  IMAD R3, R3, UR22, R2 ;  /* 0x0000001603037c24 */ /* 0x000fe4000f8e0202 */
[----:B------:R-:W-:Y:S01]  /*fc00*/  IMAD R14, R5, UR4, R14 ;  /* 0x00000004050e7c24 */ /* 0x000fe2000f8e020e */
[----:B------:R-:W-:Y:S01]  /*fc10*/  ULDC UR4, c[0x0][0x600] ;  /* 0x0001800000047ab9 */ /* 0x000fe20000000800 */
[----:B------:R-:W-:-:S02]  /*fc20*/  IMAD R3, R3, UR5, R12 ;  /* 0x0000000503037c24 */ /* 0x000fc4000f8e020c */
[----:B------:R-:W-:Y:S02]  /*fc30*/  IMAD R14, R14, UR4, R13 ;  /* 0x000000040e0e7c24 */ /* 0x000fe4000f8e020d */
[----:B------:R-:W-:-:S03]  /*fc40*/  IMAD.MOV.U32 R2, RZ, RZ, 0x1 ;  /* 0x00000001ff027424 */ /* 0x000fc600078e00ff */
[----:B------:R-:W-:Y:S02]  /*fc50*/  SEL R4, R14, R3, !P2 ;  /* 0x000000030e047207 */ /* 0x000fe40005000000 */
[----:B------:R-:W-:-:S03]  /*fc60*/  SEL R3, R3, R14, !P2 ;  /* 0x0000000e03037207 */ /* 0x000fc60005000000 */
[----:B------:R1:W-:Y:S04]  /*fc70*/  STL [R1+0x88], R4 ;  /* 0x0000880401007387 */ /* 0x0003e80000100800 */
[----:B------:R1:W-:Y:S04]  /*fc80*/  STL [R1+0x78], R11 ;  /* 0x0000780b01007387 */ /* 0x0003e80000100800 */
[----:B------:R1:W-:Y:S02]  /*fc90*/  STL [R1+0x84], R3 ;  /* 0x0000840301007387 */ /* 0x0003e40000100800 */
.L_x_308:
[----:B------:R-:W-:Y:S05]  /*fca0*/  BSYNC B1 ;  /* 0x0000000000017941 */ /* 0x000fea0003800000 */
.L_x_307:
[----:B------:R-:W-:-:S13]  /*fcb0*/  LOP3.LUT P1, RZ, R2, 0xff, RZ, 0xc0, !PT ;  /* 0x000000ff02ff7812 */ /* 0x000fda000782c0ff */
[----:B------:R-:W-:Y:S05]  /*fcc0*/  @P1 BRA `(.L_x_311) ;  /* 0xfffffff4000c1947 */ /* 0x000fea000383ffff */
[----:B------:R-:W-:Y:S05]  /*fcd0*/  BSYNC B0 ;  /* 0x0000000000007941 */ /* 0x000fea0003800000 */
.L_x_299:
[----:B------:R-:W-:-:S03]  /*fce0*/  UMOV UR4, 0xffffffff ;  /* 0xffffffff00047882 */ /* 0x000fc60000000000 */
[----:B------:R-:W-:Y:S05]  /*fcf0*/  BRA.DIV UR4, `(.L_x_312) ;  /* 0x0000000e04e07947 */ /* 0x000fea000b800000 */
[----:B------:R-:W-:-:S13]  /*fd00*/  ELECT P0, URZ, PT ;  /* 0x00000000003f782f */ /* 0x000fda0003800000 */
.L_x_346:
[----:B------:R-:W-:Y:S04]  /*fd10*/  BSSY B0, `(.L_x_313) ;  /* 0x00000ce000007945 */ /* 0x000fe80003800000 */
[----:B------:R-:W-:Y:S05]  /*fd20*/  @!P0 BRA `(.L_x_314) ;  /* 0x0000000c00308947 */ /* 0x000fea0003800000 */
[----:B------:R-:W-:-:S04]  /*fd30*/  ULOP3.LUT UR4, UR13, 0x2, URZ, 0xfc, !UPT ;  /* 0x000000020d047892 */ /* 0x000fc8000f8efc3f */
[----:B------:R-:W-:-:S06]  /*fd40*/  UISETP.NE.AND UP0, UPT, UR4, 0x3, UPT ;  /* 0x000000030400788c */ /* 0x000fcc000bf05270 */
[----:B------:R-:W-:-:S13]  /*fd50*/  PLOP3.LUT P0, PT, PT, PT, UP0, 0x80, 0x0 ;  /* 0x000000000000781c */ /* 0x000fda0003f0f008 */
[----:B------:R-:W-:Y:S05]  /*fd60*/  @!P0 BRA `(.L_x_315) ;  /* 0x0000000000048947 */ /* 0x000fea0003800000 */
[----:B------:R-:W-:Y:S01]  /*fd70*/  BPT.TRAP 0x1 ;  /* 0x000000040000795c */ /* 0x000fe20000300000 */
.L_x_315:
[----:B01----:R-:W0:Y:S01]  /*fd80*/  S2R R3, SR_CgaCtaId ;  /* 0x0000000000037919 */ /* 0x003e220000008800 */
[----:B------:R-:W-:-:S04]  /*fd90*/  MOV R2, 0x400 ;  /* 0x0000040000027802 */ /* 0x000fc80000000f00 */
[----:B0-----:R-:W-:Y:S02]  /*fda0*/  LEA R3, R3, R2, 0x18 ;  /* 0x0000000203037211 */ /* 0x001fe400078ec0ff */
[----:B------:R-:W-:-:S03]  /*fdb0*/  SHF.L.U32 R2, R0, 0x1f, RZ ;  /* 0x0000001f00027819 */ /* 0x000fc600000006ff */
[----:B------:R-:W-:-:S04]  /*fdc0*/  VIADD R3, R3, 0xb0 ;  /* 0x000000b003037836 */ /* 0x000fc80000000000 */
[C---:B------:R-:W-:Y:S02]  /*fdd0*/  IMAD R7, R8.reuse, 0x8, R3 ;  /* 0x0000000808077824 */ /* 0x040fe400078e0203 */
[----:B------:R-:W-:Y:S02]  /*fde0*/  VIADD R8, R8, 0x1 ;  /* 0x0000000108087836 */ /* 0x000fe40000000000 */
[----:B------:R-:W0:Y:S03]  /*fdf0*/  SYNCS.PHASECHK.TRANS64.TRYWAIT P0, [R7+URZ], R2 ;  /* 0x00000002070075a7 */ /* 0x000e26000800017f */
[----:B------:R-:W-:-:S04]  /*fe00*/  ISETP.NE.AND P1, PT, R8, 0x16, PT ;  /* 0x000000160800780c */ /* 0x000fc80003f25270 */
[----:B------:R-:W-:Y:S02]  /*fe10*/  SEL R5, RZ, 0x1, P1 ;  /* 0x00000001ff057807 */ /* 0x000fe40000800000 */
[----:B------:R-:W-:Y:S02]  /*fe20*/  SEL R8, R8, RZ, P1 ;  /* 0x000000ff08087207 */ /* 0x000fe40000800000 */
[----:B------:R-:W-:-:S03]  /*fe30*/  LOP3.LUT R5, R0, R5, RZ, 0x3c, !PT ;  /* 0x0000000500057212 */ /* 0x000fc600078e3cff */
[----:B------:R-:W-:Y:S01]  /*fe40*/  IMAD R9, R8, 0x8, R3 ;  /* 0x0000000808097824 */ /* 0x000fe200078e0203 */
[----:B------:R-:W-:Y:S01]  /*fe50*/  SHF.L.U32 R4, R5, 0x1f, RZ ;  /* 0x0000001f05047819 */ /* 0x000fe200000006ff */
[----:B0-----:R-:W-:Y:S06]  /*fe60*/  @!P0 BRA `(.L_x_316) ;  /* 0x0000000c00a88947 */ /* 0x001fec0003800000 */
.L_x_347:
[----:B------:R-:W1:Y:S01]  /*fe70*/  SYNCS.PHASECHK.TRANS64.TRYWAIT P0, [R9+URZ], R4 ;  /* 0x00000004090075a7 */ /* 0x000e62000800017f */
[----:B------:R-:W-:-:S05]  /*fe80*/  VIADD R0, R8, 0x1 ;  /* 0x0000000108007836 */ /* 0x000fca0000000000 */
[----:B------:R-:W-:-:S04]  /*fe90*/  ISETP.NE.AND P1, PT, R0, 0x16, PT ;  /* 0x000000160000780c */ /* 0x000fc80003f25270 */
[----:B0-----:R-:W-:Y:S02]  /*fea0*/  SEL R2, RZ, 0x1, P1 ;  /* 0x00000001ff027807 */ /* 0x001fe40000800000 */
[----:B------:R-:W-:Y:S02]  /*feb0*/  SEL R0, R0, RZ, P1 ;  /* 0x000000ff00007207 */ /* 0x000fe40000800000 */
[----:B------:R-:W-:-:S03]  /*fec0*/  LOP3.LUT R7, R5, R2, RZ, 0x3c, !PT ;  /* 0x0000000205077212 */ /* 0x000fc600078e3cff */
[----:B------:R-:W-:Y:S01]  /*fed0*/  IMAD R6, R0, 0x8, R3 ;  /* 0x0000000800067824 */ /* 0x000fe200078e0203 */
[----:B------:R-:W-:Y:S01]  /*fee0*/  SHF.L.U32 R5, R7, 0x1f, RZ ;  /* 0x0000001f07057819 */ /* 0x000fe200000006ff */
[----:B-1----:R-:W-:Y:S06]  /*fef0*/  @!P0 BRA `(.L_x_317) ;  /* 0x0000000c00988947 */ /* 0x002fec0003800000 */
.L_x_348:
[----:B------:R-:W1:Y:S01]  /*ff00*/  SYNCS.PHASECHK.TRANS64.TRYWAIT P0, [R6+URZ], R5 ;  /* 0x00000005060075a7 */ /* 0x000e62000800017f */
[----:B------:R-:W-:-:S05]  /*ff10*/  VIADD R0, R0, 0x1 ;  /* 0x0000000100007836 */ /* 0x000fca0000000000 */
[----:B------:R-:W-:-:S04]  /*ff20*/  ISETP.NE.AND P1, PT, R0, 0x16, PT ;  /* 0x000000160000780c */ /* 0x000fc80003f25270 */
[----:B------:R-:W-:Y:S02]  /*ff30*/  SEL R2, RZ, 0x1, P1 ;  /* 0x00000001ff027807 */ /* 0x000fe40000800000 */
[----:B------:R-:W-:Y:S02]  /*ff40*/  SEL R0, R0, RZ, P1 ;  /* 0x000000ff00007207 */ /* 0x000fe40000800000 */
[----:B------:R-:W-:-:S03]  /*ff50*/  LOP3.LUT R7, R7, R2, RZ, 0x3c, !PT ;  /* 0x0000000207077212 */ /* 0x000fc600078e3cff */
[----:B0-----:R-:W-:Y:S01]  /*ff60*/  IMAD R9, R0, 0x8, R3 ;  /* 0x0000000800097824 */ /* 0x001fe200078e0203 */
[----:B------:R-:W-:Y:S01]  /*ff70*/  SHF.L.U32 R4, R7, 0x1f, RZ ;  /* 0x0000001f07047819 */ /* 0x000fe200000006ff */
[----:B-1----:R-:W-:Y:S06]  /*ff80*/  @!P0 BRA `(.L_x_318) ;  /* 0x0000000c00888947 */ /* 0x002fec0003800000 */
.L_x_349:
        /* <DEDUP_REMOVED lines=9> */
.L_x_350:
        /* <DEDUP_REMOVED lines=9> */
.L_x_351:
        /* <DEDUP_REMOVED lines=9> */
.L_x_352:
        /* <DEDUP_REMOVED lines=9> */
.L_x_353:
        /* <DEDUP_REMOVED lines=9> */
.L_x_354:
        /* <DEDUP_REMOVED lines=9> */
.L_x_355:
        /* <DEDUP_REMOVED lines=9> */
.L_x_356:
        /* <DEDUP_REMOVED lines=9> */
.L_x_357:
        /* <DEDUP_REMOVED lines=9> */
.L_x_358:
        /* <DEDUP_REMOVED lines=9> */
.L_x_359:
        /* <DEDUP_REMOVED lines=9> */
.L_x_360:
        /* <DEDUP_REMOVED lines=9> */
.L_x_361:
        /* <DEDUP_REMOVED lines=9> */
.L_x_362:
        /* <DEDUP_REMOVED lines=9> */
.L_x_363:
        /* <DEDUP_REMOVED lines=9> */
.L_x_364:
        /* <DEDUP_REMOVED lines=9> */
.L_x_365:
        /* <DEDUP_REMOVED lines=9> */
.L_x_366:
[----:B------:R-:W1:Y:S01]  /*10920*/  SYNCS.PHASECHK.TRANS64.TRYWAIT P0, [R6+URZ], R5 ;  /* 0x00000005060075a7 */ /* 0x000e62000800017f */
[----:B------:R-:W-:-:S05]  /*10930*/  VIADD R0, R0, 0x1 ;  /* 0x0000000100007836 */ /* 0x000fca0000000000 */
[----:B------:R-:W-:-:S04]  /*10940*/  ISETP.NE.AND P1, PT, R0, 0x16, PT ;  /* 0x000000160000780c */ /* 0x000fc80003f25270 */
[----:B------:R-:W-:Y:S02]  /*10950*/  SEL R2, RZ, 0x1, P1 ;  /* 0x00000001ff027807 */ /* 0x000fe40000800000 */
[----:B------:R-:W-:Y:S02]  /*10960*/  SEL R0, R0, RZ, P1 ;  /* 0x000000ff00007207 */ /* 0x000fe40000800000 */
[----:B------:R-:W-:Y:S01]  /*10970*/  LOP3.LUT R2, R7, R2, RZ, 0x3c, !PT ;  /* 0x0000000207027212 */ /* 0x000fe200078e3cff */
[----:B-1----:R-:W-:Y:S06]  /*10980*/  @!P0 BRA `(.L_x_336) ;  /* 0x0000000800708947 */ /* 0x002fec0003800000 */
.L_x_367:
[----:B------:R-:W-:Y:S01]  /*10990*/  IMAD R3, R0, 0x8, R3 ;  /* 0x0000000800037824 */ /* 0x000fe200078e0203 */
[----:B------:R-:W-:-:S07]  /*109a0*/  SHF.L.U32 R0, R2, 0x1f, RZ ;  /* 0x0000001f02007819 */ /* 0x000fce00000006ff */
.L_x_337:
[----:B--2---:R2:W3:Y:S02]  /*109b0*/  SYNCS.PHASECHK.TRANS64.TRYWAIT P0, [R3+URZ], R0 ;  /* 0x00000000030075a7 */ /* 0x0044e4000800017f */
[----:B---3--:R-:W-:Y:S05]  /*109c0*/  @!P0 NANOSLEEP.SYNCS 0x989680 ;  /* 0x009896800000895d */ /* 0x008fea0003900000 */
[----:B------:R-:W3:Y:S02]  /*109d0*/  @!P0 SYNCS.PHASECHK.TRANS64 P0, [R3+URZ], R0 ;  /* 0x00000000030085a7 */ /* 0x000ee4000800007f */
[----:B---3--:R-:W-:Y:S05]  /*109e0*/  @!P0 BRA `(.L_x_337) ;  /* 0xfffffffc00f08947 */ /* 0x008fea000383ffff */
.L_x_314:
[----:B------:R-:W-:Y:S05]  /*109f0*/  BSYNC B0 ;  /* 0x0000000000007941 */ /* 0x000fea0003800000 */
.L_x_313:
[----:B------:R-:W-:Y:S05]  /*10a00*/  EXIT ;  /* 0x000000000000794d */ /* 0x000fea0003800000 */
.L_x_16:
[----:B---3--:R-:W-:-:S04]  /*10a10*/  IMAD.U32 R3, RZ, RZ, UR17 ;  /* 0x00000011ff037e24 */ /* 0x008fc8000f8e00ff */
[----:B------:R3:W4:Y:S03]  /*10a20*/  SYNCS.PHASECHK.TRANS64.TRYWAIT P0, [R3+URZ+-0x8], R0 ;  /* 0xfffff800030075a7 */ /* 0x000726000800017f */
[----:B----4-:R-:W-:Y:S05]  /*10a30*/  @!P0 NANOSLEEP.SYNCS 0x989680 ;  /* 0x009896800000895d */ /* 0x010fea0003900000 */
[----:B------:R-:W4:Y:S02]  /*10a40*/  @!P0 SYNCS.PHASECHK.TRANS64 P0, [R3+URZ+-0x8], R0 ;  /* 0xfffff800030085a7 */ /* 0x000f24000800007f */
[----:B----4-:R-:W-:Y:S05]  /*10a50*/  @!P0 BRA `(.L_x_16) ;  /* 0xfffffffc00ec8947 */ /* 0x010fea000383ffff */
[----:B------:R-:W-:Y:S05]  /*10a60*/  BRA `(.L_x_338) ;  /* 0xffffff0c006c7947 */ /* 0x000fea000383ffff */
.L_x_21:
[----:B-1----:R-:W-:-:S04]  /*10a70*/  IMAD.U32 R3, RZ, RZ, UR6 ;  /* 0x00000006ff037e24 */ /* 0x002fc8000f8e00ff */
[----:B------:R1:W2:Y:S03]  /*10a80*/  SYNCS.PHASECHK.TRANS64.TRYWAIT P0, [R3+URZ], R0 ;  /* 0x00000000030075a7 */ /* 0x0002a6000800017f */
[----:B--2---:R-:W-:Y:S05]  /*10a90*/  @!P0 NANOSLEEP.SYNCS 0x989680 ;  /* 0x009896800000895d */ /* 0x004fea0003900000 */
[----:B------:R-:W2:Y:S02]  /*10aa0*/  @!P0 SYNCS.PHASECHK.TRANS64 P0, [R3+URZ], R0 ;  /* 0x00000000030085a7 */ /* 0x000ea4000800007f */
[----:B--2---:R-:W-:Y:S05]  /*10ab0*/  @!P0 BRA `(.L_x_21) ;  /* 0xfffffffc00ec8947 */ /* 0x004fea000383ffff */
[----:B------:R-:W-:Y:S05]  /*10ac0*/  BRA `(.L_x_20) ;  /* 0xffffff1400d87947 */ /* 0x000fea000383ffff */
.L_x_27:
[----:B-----5:R1:W-:Y:S02]  /*10ad0*/  STL [R1+0x9c], R0 ;  /* 0x00009c0001007387 */ /* 0x0203e40000100800 */
[----:B-1----:R-:W-:-:S04]  /*10ae0*/  IMAD.U32 R0, RZ, RZ, UR9 ;  /* 0x00000009ff007e24 */ /* 0x002fc8000f8e00ff */
[----:B------:R1:W3:Y:S03]  /*10af0*/  SYNCS.PHASECHK.TRANS64.TRYWAIT P0, [R0+URZ], R229 ;  /* 0x000000e5000075a7 */ /* 0x0002e6000800017f */
[----:B---3--:R-:W-:Y:S05]  /*10b00*/  @!P0 NANOSLEEP.SYNCS 0x989680 ;  /* 0x009896800000895d */ /* 0x008fea0003900000 */
[----:B------:R1:W3:Y:S02]  /*10b10*/  @!P0 SYNCS.PHASECHK.TRANS64 P0, [R0+URZ], R229 ;  /* 0x000000e5000085a7 */ /* 0x0002e4000800007f */
[----:B-1----:R1:W5:Y:S02]  /*10b20*/  LDL.LU R0, [R1+0x9c] ;  /* 0x00009c0001007983 */ /* 0x0023640000300800 */
[----:B-1-3--:R-:W-:Y:S05]  /*10b30*/  @!P0 BRA `(.L_x_27) ;  /* 0xfffffffc00e48947 */ /* 0x00afea000383ffff */
[----:B------:R-:W-:Y:S05]  /*10b40*/  BRA `(.L_x_26) ;  /* 0xffffff28002c7947 */ /* 0x000fea000383ffff */
.L_x_35:
[----:B---3--:R-:W-:-:S04]  /*10b50*/  IMAD.U32 R25, RZ, RZ, UR17 ;  /* 0x00000011ff197e24 */ /* 0x008fc8000f8e00ff */
[----:B------:R3:W4:Y:S03]  /*10b60*/  SYNCS.PHASECHK.TRANS64.TRYWAIT P0, [R25+URZ+0x8], R24 ;  /* 0x00000818190075a7 */ /* 0x000726000800017f */
[----:B----4-:R-:W-:Y:S05]  /*10b70*/  @!P0 NANOSLEEP.SYNCS 0x989680 ;  /* 0x009896800000895d */ /* 0x010fea0003900000 */
[----:B------:R-:W4:Y:S02]  /*10b80*/  @!P0 SYNCS.PHASECHK.TRANS64 P0, [R25+URZ+0x8], R24 ;  /* 0x00000818190085a7 */ /* 0x000f24000800007f */
[----:B----4-:R-:W-:Y:S05]  /*10b90*/  @!P0 BRA `(.L_x_35) ;  /* 0xfffffffc00ec8947 */ /* 0x010fea000383ffff */
[----:B------:R-:W-:Y:S05]  /*10ba0*/  BRA `(.L_x_339) ;  /* 0xffffff4800f07947 */ /* 0x000fea000383ffff */
.L_x_300:
[----:B------:R-:W-:Y:S01]  /*10bb0*/  BSSY B1, `(.L_x_340) ;  /* 0x0000006000017945 */ /* 0x000fe20003800000 */
[----:B------:R-:W-:-:S07]  /*10bc0*/  IMAD.MOV.U32 R2, RZ, RZ, -0x1 ;  /* 0xffffffffff027424 */ /* 0x000fce00078e00ff */
[----:B------:R-:W-:Y:S05]  /*10bd0*/  WARPSYNC.COLLECTIVE R2, `(.L_x_341) ;  /* 0x00000000020c7348 */ /* 0x000fea0003c00000 */
[----:B------:R-:W-:Y:S02]  /*10be0*/  ELECT P1, UR62, PT ;  /* 0x00000000003e782f */ /* 0x000fe40003820000 */
[----:B------:R-:W-:Y:S01]  /*10bf0*/  MOV R2, UR62 ;  /* 0x0000003e00027c02 */ /* 0x000fe20008000f00 */
[----:B------:R-:W-:Y:S10]  /*10c00*/  ENDCOLLECTIVE ;  /* 0x000000000000791b */ /* 0x000ff40003800000 */
.L_x_341:
[----:B------:R-:W-:Y:S05]  /*10c10*/  BSYNC B1 ;  /* 0x0000000000017941 */ /* 0x000fea0003800000 */
.L_x_340:
[----:B------:R-:W-:Y:S05]  /*10c20*/  BRA `(.L_x_342) ;  /* 0xffffffe400407947 */ /* 0x000fea000383ffff */
.L_x_303:
[----:B-1----:R1:W2:Y:S02]  /*10c30*/  SYNCS.PHASECHK.TRANS64.TRYWAIT P1, [R11+URZ+0xb0], R4 ;  /* 0x0000b0040b0075a7 */ /* 0x0022a4000802017f */
[----:B--2---:R-:W-:Y:S05]  /*10c40*/  @!P1 NANOSLEEP.SYNCS 0x989680 ;  /* 0x009896800000995d */ /* 0x004fea0003900000 */
[----:B------:R-:W2:Y:S02]  /*10c50*/  @!P1 SYNCS.PHASECHK.TRANS64 P1, [R11+URZ+0xb0], R4 ;  /* 0x0000b0040b0095a7 */ /* 0x000ea4000802007f */
[----:B--2---:R-:W-:Y:S05]  /*10c60*/  @!P1 BRA `(.L_x_303) ;  /* 0xfffffffc00f09947 */ /* 0x004fea000383ffff */
[----:B------:R-:W-:Y:S05]  /*10c70*/  BRA `(.L_x_343) ;  /* 0xffffffe4007c7947 */ /* 0x000fea000383ffff */
.L_x_312:
[----:B------:R-:W-:Y:S01]  /*10c80*/  BSSY B0, `(.L_x_344) ;  /* 0x0000006000007945 */ /* 0x000fe20003800000 */
[----:B------:R-:W-:-:S07]  /*10c90*/  IMAD.MOV.U32 R2, RZ, RZ, -0x1 ;  /* 0xffffffffff027424 */ /* 0x000fce00078e00ff */
[----:B01----:R-:W-:Y:S05]  /*10ca0*/  WARPSYNC.COLLECTIVE R2, `(.L_x_345) ;  /* 0x00000000020c7348 */ /* 0x003fea0003c00000 */
[----:B------:R-:W-:Y:S02]  /*10cb0*/  ELECT P1, UR62, PT ;  /* 0x00000000003e782f */ /* 0x000fe40003820000 */
[----:B------:R-:W-:Y:S01]  /*10cc0*/  MOV R2, UR62 ;  /* 0x0000003e00027c02 */ /* 0x000fe20008000f00 */
[----:B01----:R-:W-:Y:S10]  /*10cd0*/  ENDCOLLECTIVE ;  /* 0x000000000000791b */ /* 0x003ff40003800000 */
.L_x_345:
[----:B------:R-:W-:Y:S05]  /*10ce0*/  BSYNC B0 ;  /* 0x0000000000007941 */ /* 0x000fea0003800000 */
.L_x_344:
[----:B------:R-:W-:Y:S01]  /*10cf0*/  PLOP3.LUT P0, PT, P1, PT, PT, 0x80, 0x0 ;  /* 0x000000000000781c */ /* 0x000fe20000f0f070 */
[----:B------:R-:W-:-:S12]  /*10d00*/  BRA `(.L_x_346) ;  /* 0xfffffff000007947 */ /* 0x000fd8000383ffff */
.L_x_316:
[----:B0-----:R0:W1:Y:S02]  /*10d10*/  SYNCS.PHASECHK.TRANS64.TRYWAIT P0, [R7+URZ], R2 ;  /* 0x00000002070075a7 */ /* 0x001064000800017f */
[----:B-1----:R-:W-:Y:S05]  /*10d20*/  @!P0 NANOSLEEP.SYNCS 0x989680 ;  /* 0x009896800000895d */ /* 0x002fea0003900000 */
[----:B------:R-:W1:Y:S02]  /*10d30*/  @!P0 SYNCS.PHASECHK.TRANS64 P0, [R7+URZ], R2 ;  /* 0x00000002070085a7 */ /* 0x000e64000800007f */
[----:B-1----:R-:W-:Y:S05]  /*10d40*/  @!P0 BRA `(.L_x_316) ;  /* 0xfffffffc00f08947 */ /* 0x002fea000383ffff */
[----:B------:R-:W-:Y:S05]  /*10d50*/  BRA `(.L_x_347) ;  /* 0xfffffff000447947 */ /* 0x000fea000383ffff */
.L_x_317:
[----:B0-----:R0:W1:Y:S02]  /*10d60*/  SYNCS.PHASECHK.TRANS64.TRYWAIT P0, [R9+URZ], R4 ;  /* 0x00000004090075a7 */ /* 0x001064000800017f */
[----:B-1----:R-:W-:Y:S05]  /*10d70*/  @!P0 NANOSLEEP.SYNCS 0x989680 ;  /* 0x009896800000895d */ /* 0x002fea0003900000 */
[----:B------:R-:W1:Y:S02]  /*10d80*/  @!P0 SYNCS.PHASECHK.TRANS64 P0, [R9+URZ], R4 ;  /* 0x00000004090085a7 */ /* 0x000e64000800007f */
[----:B-1----:R-:W-:Y:S05]  /*10d90*/  @!P0 BRA `(.L_x_317) ;  /* 0xfffffffc00f08947 */ /* 0x002fea000383ffff */
[----:B------:R-:W-:Y:S05]  /*10da0*/  BRA `(.L_x_348) ;  /* 0xfffffff000547947 */ /* 0x000fea000383ffff */
.L_x_318:
[----:B0-----:R0:W1:Y:S02]  /*10db0*/  SYNCS.PHASECHK.TRANS64.TRYWAIT P0, [R6+URZ], R5 ;  /* 0x00000005060075a7 */ /* 0x001064000800017f */
[----:B-1----:R-:W-:Y:S05]  /*10dc0*/  @!P0 NANOSLEEP.SYNCS 0x989680 ;  /* 0x009896800000895d */ /* 0x002fea0003900000 */
[----:B------:R-:W1:Y:S02]  /*10dd0*/  @!P0 SYNCS.PHASECHK.TRANS64 P0, [R6+URZ], R5 ;  /* 0x00000005060085a7 */ /* 0x000e64000800007f */
[----:B-1----:R-:W-:Y:S05]  /*10de0*/  @!P0 BRA `(.L_x_318) ;  /* 0xfffffffc00f08947 */ /* 0x002fea000383ffff */
[----:B------:R-:W-:Y:S05]  /*10df0*/  BRA `(.L_x_349) ;  /* 0xfffffff000647947 */ /* 0x000fea000383ffff */
.L_x_319:
[----:B0-----:R0:W1:Y:S02]  /*10e00*/  SYNCS.PHASECHK.TRANS64.TRYWAIT P0, [R9+URZ], R4 ;  /* 0x00000004090075a7 */ /* 0x001064000800017f */
[----:B-1----:R-:W-:Y:S05]  /*10e10*/  @!P0 NANOSLEEP.SYNCS 0x989680 ;  /* 0x009896800000895d */ /* 0x002fea0003900000 */
[----:B------:R-:W1:Y:S02]  /*10e20*/  @!P0 SYNCS.PHASECHK.TRANS64 P0, [R9+URZ], R4 ;  /* 0x00000004090085a7 */ /* 0x000e64000800007f */
[----:B-1----:R-:W-:Y:S05]  /*10e30*/  @!P0 BRA `(.L_x_319) ;  /* 0xfffffffc00f08947 */ /* 0x002fea000383ffff */
[----:B------:R-:W-:Y:S05]  /*10e40*/  BRA `(.L_x_350) ;  /* 0xfffffff000747947 */ /* 0x000fea000383ffff */
.L_x_320:
[----:B0-----:R0:W1:Y:S02]  /*10e50*/  SYNCS.PHASECHK.TRANS64.TRYWAIT P0, [R6+URZ], R5 ;  /* 0x00000005060075a7 */ /* 0x001064000800017f */
[----:B-1----:R-:W-:Y:S05]  /*10e60*/  @!P0 NANOSLEEP.SYNCS 0x989680 ;  /* 0x009896800000895d */ /* 0x002fea0003900000 */
[----:B------:R-:W1:Y:S02]  /*10e70*/  @!P0 SYNCS.PHASECHK.TRANS64 P0, [R6+URZ], R5 ;  /* 0x00000005060085a7 */ /* 0x000e64000800007f */
[----:B-1----:R-:W-:Y:S05]  /*10e80*/  @!P0 BRA `(.L_x_320) ;  /* 0xfffffffc00f08947 */ /* 0x002fea000383ffff */
[----:B------:R-:W-:Y:S05]  /*10e90*/  BRA `(.L_x_351) ;  /* 0xfffffff000847947 */ /* 0x000fea000383ffff */
.L_x_321:
[----:B0-----:R0:W1:Y:S02]  /*10ea0*/  SYNCS.PHASECHK.TRANS64.TRYWAIT P0, [R9+URZ], R4 ;  /* 0x00000004090075a7 */ /* 0x001064000800017f */
[----:B-1----:R-:W-:Y:S05]  /*10eb0*/  @!P0 NANOSLEEP.SYNCS 0x989680 ;  /* 0x009896800000895d */ /* 0x002fea0003900000 */
[----:B------:R-:W1:Y:S02]  /*10ec0*/  @!P0 SYNCS.PHASECHK.TRANS64 P0, [R9+URZ], R4 ;  /* 0x00000004090085a7 */ /* 0x000e64000800007f */
[----:B-1----:R-:W-:Y:S05]  /*10ed0*/  @!P0 BRA `(.L_x_321) ;  /* 0xfffffffc00f08947 */ /* 0x002fea000383ffff */
[----:B------:R-:W-:Y:S05]  /*10ee0*/  BRA `(.L_x_352) ;  /* 0xfffffff000947947 */ /* 0x000fea000383ffff */
.L_x_322:
[----:B0-----:R0:W1:Y:S02]  /*10ef0*/  SYNCS.PHASECHK.TRANS64.TRYWAIT P0, [R6+URZ], R5 ;  /* 0x00000005060075a7 */ /* 0x001064000800017f */
[----:B-1----:R-:W-:Y:S05]  /*10f00*/  @!P0 NANOSLEEP.SYNCS 0x989680 ;  /* 0x009896800000895d */ /* 0x002fea0003900000 */
[----:B------:R-:W1:Y:S02]  /*10f10*/  @!P0 SYNCS.PHASECHK.TRANS64 P0, [R6+URZ], R5 ;  /* 0x00000005060085a7 */ /* 0x000e64000800007f */
[----:B-1----:R-:W-:Y:S05]  /*10f20*/  @!P0 BRA `(.L_x_322) ;  /* 0xfffffffc00f08947 */ /* 0x002fea000383ffff */
[----:B------:R-:W-:Y:S05]  /*10f30*/  BRA `(.L_x_353) ;  /* 0xfffffff000a47947 */ /* 0x000fea000383ffff */
.L_x_323:
[----:B0-----:R0:W1:Y:S02]  /*10f40*/  SYNCS.PHASECHK.TRANS64.TRYWAIT P0, [R9+URZ], R4 ;  /* 0x00000004090075a7 */ /* 0x001064000800017f */
[----:B-1----:R-:W-:Y:S05]  /*10f50*/  @!P0 NANOSLEEP.SYNCS 0x989680 ;  /* 0x009896800000895d */ /* 0x002fea0003900000 */
[----:B------:R-:W1:Y:S02]  /*10f60*/  @!P0 SYNCS.PHASECHK.TRANS64 P0, [R9+URZ], R4 ;  /* 0x00000004090085a7 */ /* 0x000e64000800007f */
[----:B-1----:R-:W-:Y:S05]  /*10f70*/  @!P0 BRA `(.L_x_323) ;  /* 0xfffffffc00f08947 */ /* 0x002fea000383ffff */
[----:B------:R-:W-:Y:S05]  /*10f80*/  BRA `(.L_x_354) ;  /* 0xfffffff000b47947 */ /* 0x000fea000383ffff */
.L_x_324:
[----:B0-----:R0:W1:Y:S02]  /*10f90*/  SYNCS.PHASECHK.TRANS64.TRYWAIT P0, [R6+URZ], R5 ;  /* 0x00000005060075a7 */ /* 0x001064000800017f */
[----:B-1----:R-:W-:Y:S05]  /*10fa0*/  @!P0 NANOSLEEP.SYNCS 0x989680 ;  /* 0x009896800000895d */ /* 0x002fea0003900000 */
[----:B------:R-:W1:Y:S02]  /*10fb0*/  @!P0 SYNCS.PHASECHK.TRANS64 P0, [R6+URZ], R5 ;  /* 0x00000005060085a7 */ /* 0x000e64000800007f */
[----:B-1----:R-:W-:Y:S05]  /*10fc0*/  @!P0 BRA `(.L_x_324) ;  /* 0xfffffffc00f08947 */ /* 0x002fea000383ffff */
[----:B------:R-:W-:Y:S05]  /*10fd0*/  BRA `(.L_x_355) ;  /* 0xfffffff000c47947 */ /* 0x000fea000383ffff */
.L_x_325:
[----:B0-----:R0:W1:Y:S02]  /*10fe0*/  SYNCS.PHASECHK.TRANS64.TRYWAIT P0, [R9+URZ], R4 ;  /* 0x00000004090075a7 */ /* 0x001064000800017f */
[----:B-1----:R-:W-:Y:S05]  /*10ff0*/  @!P0 NANOSLEEP.SYNCS 0x989680 ;  /* 0x009896800000895d */ /* 0x002fea0003900000 */
[----:B------:R-:W1:Y:S02]  /*11000*/  @!P0 SYNCS.PHASECHK.TRANS64 P0, [R9+URZ], R4 ;  /* 0x00000004090085a7 */ /* 0x000e64000800007f */
[----:B-1----:R-:W-:Y:S05]  /*11010*/  @!P0 BRA `(.L_x_325) ;  /* 0xfffffffc00f08947 */ /* 0x002fea000383ffff */
[----:B------:R-:W-:Y:S05]  /*11020*/  BRA `(.L_x_356) ;  /* 0xfffffff000d47947 */ /* 0x000fea000383ffff */
.L_x_326:
[----:B0-----:R0:W1:Y:S02]  /*11030*/  SYNCS.PHASECHK.TRANS64.TRYWAIT P0, [R6+URZ], R5 ;  /* 0x00000005060075a7 */ /* 0x001064000800017f */
[----:B-1----:R-:W-:Y:S05]  /*11040*/  @!P0 NANOSLEEP.SYNCS 0x989680 ;  /* 0x009896800000895d */ /* 0x002fea0003900000 */
[----:B------:R-:W1:Y:S02]  /*11050*/  @!P0 SYNCS.PHASECHK.TRANS64 P0, [R6+URZ], R5 ;  /* 0x00000005060085a7 */ /* 0x000e64000800007f */
[----:B-1----:R-:W-:Y:S05]  /*11060*/  @!P0 BRA `(.L_x_326) ;  /* 0xfffffffc00f08947 */ /* 0x002fea000383ffff */
[----:B------:R-:W-:Y:S05]  /*11070*/  BRA `(.L_x_357) ;  /* 0xfffffff000e47947 */ /* 0x000fea000383ffff */
.L_x_327:
[----:B0-----:R0:W1:Y:S02]  /*11080*/  SYNCS.PHASECHK.TRANS64.TRYWAIT P0, [R9+URZ], R4 ;  /* 0x00000004090075a7 */ /* 0x001064000800017f */
[----:B-1----:R-:W-:Y:S05]  /*11090*/  @!P0 NANOSLEEP.SYNCS 0x989680 ;  /* 0x009896800000895d */ /* 0x002fea0003900000 */
[----:B------:R-:W1:Y:S02]  /*110a0*/  @!P0 SYNCS.PHASECHK.TRANS64 P0, [R9+URZ], R4 ;  /* 0x00000004090085a7 */ /* 0x000e64000800007f */
[----:B-1----:R-:W-:Y:S05]  /*110b0*/  @!P0 BRA `(.L_x_327) ;  /* 0xfffffffc00f08947 */ /* 0x002fea000383ffff */
[----:B------:R-:W-:Y:S05]  /*110c0*/  BRA `(.L_x_358) ;  /* 0xfffffff000f47947 */ /* 0x000fea000383ffff */
.L_x_328:
[----:B0-----:R0:W1:Y:S02]  /*110d0*/  SYNCS.PHASECHK.TRANS64.TRYWAIT P0, [R6+URZ], R5 ;  /* 0x00000005060075a7 */ /* 0x001064000800017f */
[----:B-1----:R-:W-:Y:S05]  /*110e0*/  @!P0 NANOSLEEP.SYNCS 0x989680 ;  /* 0x009896800000895d */ /* 0x002fea0003900000 */
[----:B------:R-:W1:Y:S02]  /*110f0*/  @!P0 SYNCS.PHASECHK.TRANS64 P0, [R6+URZ], R5 ;  /* 0x00000005060085a7 */ /* 0x000e64000800007f */
[----:B-1----:R-:W-:Y:S05]  /*11100*/  @!P0 BRA `(.L_x_328) ;  /* 0xfffffffc00f08947 */ /* 0x002fea000383ffff */
[----:B------:R-:W-:Y:S05]  /*11110*/  BRA `(.L_x_359) ;  /* 0xfffffff400047947 */ /* 0x000fea000383ffff */
.L_x_329:
[----:B0-----:R0:W1:Y:S02]  /*11120*/  SYNCS.PHASECHK.TRANS64.TRYWAIT P0, [R9+URZ], R4 ;  /* 0x00000004090075a7 */ /* 0x001064000800017f */
[----:B-1----:R-:W-:Y:S05]  /*11130*/  @!P0 NANOSLEEP.SYNCS 0x989680 ;  /* 0x009896800000895d */ /* 0x002fea0003900000 */
[----:B------:R-:W1:Y:S02]  /*11140*/  @!P0 SYNCS.PHASECHK.TRANS64 P0, [R9+URZ], R4 ;  /* 0x00000004090085a7 */ /* 0x000e64000800007f */
[----:B-1----:R-:W-:Y:S05]  /*11150*/  @!P0 BRA `(.L_x_329) ;  /* 0xfffffffc00f08947 */ /* 0x002fea000383ffff */
[----:B------:R-:W-:Y:S05]  /*11160*/  BRA `(.L_x_360) ;  /* 0xfffffff400147947 */ /* 0x000fea000383ffff */
.L_x_330:
[----:B0-----:R0:W1:Y:S02]  /*11170*/  SYNCS.PHASECHK.TRANS64.TRYWAIT P0, [R6+URZ], R5 ;  /* 0x00000005060075a7 */ /* 0x001064000800017f */
[----:B-1----:R-:W-:Y:S05]  /*11180*/  @!P0 NANOSLEEP.SYNCS 0x989680 ;  /* 0x009896800000895d */ /* 0x002fea0003900000 */
[----:B------:R-:W1:Y:S02]  /*11190*/  @!P0 SYNCS.PHASECHK.TRANS64 P0, [R6+URZ], R5 ;  /* 0x00000005060085a7 */ /* 0x000e64000800007f */
[----:B-1----:R-:W-:Y:S05]  /*111a0*/  @!P0 BRA `(.L_x_330) ;  /* 0xfffffffc00f08947 */ /* 0x002fea000383ffff */
[----:B------:R-:W-:Y:S05]  /*111b0*/  BRA `(.L_x_361) ;  /* 0xfffffff400247947 */ /* 0x000fea000383ffff */
.L_x_331:
[----:B0-----:R0:W1:Y:S02]  /*111c0*/  SYNCS.PHASECHK.TRANS64.TRYWAIT P0, [R9+URZ], R4 ;  /* 0x00000004090075a7 */ /* 0x001064000800017f */
[----:B-1----:R-:W-:Y:S05]  /*111d0*/  @!P0 NANOSLEEP.SYNCS 0x989680 ;  /* 0x009896800000895d */ /* 0x002fea0003900000 */
[----:B------:R-:W1:Y:S02]  /*111e0*/  @!P0 SYNCS.PHASECHK.TRANS64 P0, [R9+URZ], R4 ;  /* 0x00000004090085a7 */ /* 0x000e64000800007f */
[----:B-1----:R-:W-:Y:S05]  /*111f0*/  @!P0 BRA `(.L_x_331) ;  /* 0xfffffffc00f08947 */ /* 0x002fea000383ffff */
[----:B------:R-:W-:Y:S05]  /*11200*/  BRA `(.L_x_362) ;  /* 0xfffffff400347947 */ /* 0x000fea000383ffff */
.L_x_332:
[----:B0-----:R0:W1:Y:S02]  /*11210*/  SYNCS.PHASECHK.TRANS64.TRYWAIT P0, [R6+URZ], R5 ;  /* 0x00000005060075a7 */ /* 0x001064000800017f */
[----:B-1----:R-:W-:Y:S05]  /*11220*/  @!P0 NANOSLEEP.SYNCS 0x989680 ;  /* 0x009896800000895d */ /* 0x002fea0003900000 */
[----:B------:R-:W1:Y:S02]  /*11230*/  @!P0 SYNCS.PHASECHK.TRANS64 P0, [R6+URZ], R5 ;  /* 0x00000005060085a7 */ /* 0x000e64000800007f */
[----:B-1----:R-:W-:Y:S05]  /*11240*/  @!P0 BRA `(.L_x_332) ;  /* 0xfffffffc00f08947 */ /* 0x002fea000383ffff */
[----:B------:R-:W-:Y:S05]  /*11250*/  BRA `(.L_x_363) ;  /* 0xfffffff400447947 */ /* 0x000fea000383ffff */
.L_x_333:
[----:B0-----:R0:W1:Y:S02]  /*11260*/  SYNCS.PHASECHK.TRANS64.TRYWAIT P0, [R9+URZ], R4 ;  /* 0x00000004090075a7 */ /* 0x001064000800017f */
[----:B-1----:R-:W-:Y:S05]  /*11270*/  @!P0 NANOSLEEP.SYNCS 0x989680 ;  /* 0x009896800000895d */ /* 0x002fea0003900000 */
[----:B------:R-:W1:Y:S02]  /*11280*/  @!P0 SYNCS.PHASECHK.TRANS64 P0, [R9+URZ], R4 ;  /* 0x00000004090085a7 */ /* 0x000e64000800007f */
[----:B-1----:R-:W-:Y:S05]  /*11290*/  @!P0 BRA `(.L_x_333) ;  /* 0xfffffffc00f08947 */ /* 0x002fea000383ffff */
[----:B------:R-:W-:Y:S05]  /*112a0*/  BRA `(.L_x_364) ;  /* 0xfffffff400547947 */ /* 0x000fea000383ffff */
.L_x_334:
[----:B0-----:R0:W1:Y:S02]  /*112b0*/  SYNCS.PHASECHK.TRANS64.TRYWAIT P0, [R6+URZ], R5 ;  /* 0x00000005060075a7 */ /* 0x001064000800017f */
[----:B-1----:R-:W-:Y:S05]  /*112c0*/  @!P0 NANOSLEEP.SYNCS 0x989680 ;  /* 0x009896800000895d */ /* 0x002fea0003900000 */
[----:B------:R-:W1:Y:S02]  /*112d0*/  @!P0 SYNCS.PHASECHK.TRANS64 P0, [R6+URZ], R5 ;  /* 0x00000005060085a7 */ /* 0x000e64000800007f */
[----:B-1----:R-:W-:Y:S05]  /*112e0*/  @!P0 BRA `(.L_x_334) ;  /* 0xfffffffc00f08947 */ /* 0x002fea000383ffff */
[----:B------:R-:W-:Y:S05]  /*112f0*/  BRA `(.L_x_365) ;  /* 0xfffffff400647947 */ /* 0x000fea000383ffff */
.L_x_335:
[----:B0-----:R0:W1:Y:S02]  /*11300*/  SYNCS.PHASECHK.TRANS64.TRYWAIT P0, [R9+URZ], R4 ;  /* 0x00000004090075a7 */ /* 0x001064000800017f */
[----:B-1----:R-:W-:Y:S05]  /*11310*/  @!P0 NANOSLEEP.SYNCS 0x989680 ;  /* 0x009896800000895d */ /* 0x002fea0003900000 */
[----:B------:R-:W1:Y:S02]  /*11320*/  @!P0 SYNCS.PHASECHK.TRANS64 P0, [R9+URZ], R4 ;  /* 0x00000004090085a7 */ /* 0x000e64000800007f */
[----:B-1----:R-:W-:Y:S05]  /*11330*/  @!P0 BRA `(.L_x_335) ;  /* 0xfffffffc00f08947 */ /* 0x002fea000383ffff */
[----:B------:R-:W-:Y:S05]  /*11340*/  BRA `(.L_x_366) ;  /* 0xfffffff400747947 */ /* 0x000fea000383ffff */
.L_x_336:
[----:B-1----:R1:W2:Y:S02]  /*11350*/  SYNCS.PHASECHK.TRANS64.TRYWAIT P0, [R6+URZ], R5 ;  /* 0x00000005060075a7 */ /* 0x0022a4000800017f */
[----:B--2---:R-:W-:Y:S05]  /*11360*/  @!P0 NANOSLEEP.SYNCS 0x989680 ;  /* 0x009896800000895d */ /* 0x004fea0003900000 */
[----:B------:R-:W2:Y:S02]  /*11370*/  @!P0 SYNCS.PHASECHK.TRANS64 P0, [R6+URZ], R5 ;  /* 0x00000005060085a7 */ /* 0x000ea4000800007f */
[----:B--2---:R-:W-:Y:S05]  /*11380*/  @!P0 BRA `(.L_x_336) ;  /* 0xfffffffc00f08947 */ /* 0x004fea000383ffff */
[----:B------:R-:W-:Y:S05]  /*11390*/  BRA `(.L_x_367) ;  /* 0xfffffff4007c7947 */ /* 0x000fea000383ffff */
.L_x_368:
[----:B------:R-:W-:-:S00]  /*113a0*/  BRA `(.L_x_368) ;  /* 0xfffffffc00fc7947 */ /* 0x000fc0000383ffff */
[----:B------:R-:W-:-:S00]  /*113b0*/  NOP ;  /* 0x0000000000007918 */ /* 0x000fc00000000000 */
        /* <DEDUP_REMOVED lines=12> */
.L_x_369:


//--------------------- .nv.shared._ZN7cutlass13device_kernelINS_4gemm6kernel13GemmUniversalIN4cute5tupleIJiiiiEEENS1_10collective13CollectiveMmaINS1_37MainloopSm90TmaGmmaWarpSpecializedFP8ILi22ENS5_IJNS4_1CILi1EEESB_SB_EEENS1_32KernelTmaWarpSpecializedPingpongEEENS5_IJNSA_ILi64EEENSA_ILi256EEENSA_ILi32EEEEEENS_12float_e4m3_tENS5_IJlSB_lEEESJ_SK_NS4_8TiledMMAINS4_8MMA_AtomIJNS4_4SM904GMMA31MMA_64x256x32_F32E4M3E4M3_SS_TNILNSO_7ScaleInE1ELSQ_1EEEEEENS4_6LayoutISC_NS5_IJNSA_ILi0EEESU_SU_EEEEENS5_IJNS4_10UnderscoreESX_SX_EEEEENS4_13SM90_TMA_LOADENS4_14ComposedLayoutINS4_7SwizzleILi1ELi4ELi3EEENS4_18smem_ptr_flag_bitsILi8EEENST_INS5_IJNSA_ILi8EEESH_EEENS5_IJSH_SB_EEEEEEEvNS4_8identityES10_S1A_vS1B_EENS_8epilogue10collective6detail29Sm90TmaWarpSpecializedAdapterINS1E_15DefaultEpilogueISJ_SK_SK_NS1D_6thread17LinearCombinationISJ_Li1EffLNS1I_9ScaleType4KindE0ELNS_15FloatRoundStyleE2ESJ_EENS1_15EpilogueDefaultEEEEEvvEEEEvNT_6ParamsE --------------------------
	.section	.nv.shared._ZN7cutlass13device_kernelINS_4gemm6kernel13GemmUniversalIN4cute5tupleIJiiiiEEENS1_10collective13CollectiveMmaINS1_37MainloopSm90TmaGmmaWarpSpecializedFP8ILi22ENS5_IJNS4_1CILi1EEESB_SB_EEENS1_32KernelTmaWarpSpecializedPingpongEEENS5_IJNSA_ILi64EEENSA_ILi256EEENSA_ILi32EEEEEENS_12float_e4m3_tENS5_IJlSB_lEEESJ_SK_NS4_8TiledMMAINS4_8MMA_AtomIJNS4_4SM904GMMA31MMA_64x256x32_F32E4M3E4M3_SS_TNILNSO_7ScaleInE1ELSQ_1EEEEEENS4_6LayoutISC_NS5_IJNSA_ILi0EEESU_SU_EEEEENS5_IJNS4_10UnderscoreESX_SX_EEEEENS4_13SM90_TMA_LOADENS4_14ComposedLayoutINS4_7SwizzleILi1ELi4ELi3EEENS4_18smem_ptr_flag_bitsILi8EEENST_INS5_IJNSA_ILi8EEESH_EEENS5_IJSH_SB_EEEEEEEvNS4_8identityES10_S1A_vS1B_EENS_8epilogue10collective6detail29Sm90TmaWarpSpecializedAdapterINS1E_15DefaultEpilogueISJ_SK_SK_NS1D_6thread17LinearCombinationISJ_Li1EffLNS1I_9ScaleType4KindE0ELNS_15FloatRoundStyleE2ESJ_EENS1_15EpilogueDefaultEEEEEvvEEEEvNT_6ParamsE,"aw",@nobits
	.sectionflags	@""
	.align	16
	.zero		1024


//--------------------- .nv.shared.reserved.0     --------------------------
	.section	.nv.shared.reserved.0,"aw",@nobits
	.weak		__nv_reservedSMEM_offset_0_alias
	.size		__nv_reservedSMEM_offset_0_alias, 0, 0
	.other		__nv_reservedSMEM_offset_0_alias,@"STO_CUDA_RESERVED_SHARED STV_DEFAULT"
__nv_reservedSMEM_offset_0_alias:
	.zero		0


//--------------------- .nv.global                --------------------------
	.section	.nv.global,"aw",@nobits
.nv.global:
	.type		_ZN40_INTERNAL_b047cb9a_4_k_cu_c10ef5d0_283384cute1_E,@object
	.size		_ZN40_INTERNAL_b047cb9a_4_k_cu_c10ef5d0_283384cute1_E,(_ZN40_INTERNAL_b047cb9a_4_k_cu_c10ef5d0_283384cuda3std3__45__cpo6cbeginE - _ZN40_INTERNAL_b047cb9a_4_k_cu_c10ef5d0_283384cute1_E)
_ZN40_INTERNAL_b047cb9a_4_k_cu_c10ef5d0_283384cute1_E:
	.zero		1
	.type		_ZN40_INTERNAL_b047cb9a_4_k_cu_c10ef5d0_283384cuda3std3__45__cpo6cbeginE,@object
	.size		_ZN40_INTERNAL_b047cb9a_4_k_cu_c10ef5d0_283384cuda3std3__45__cpo6cbeginE,(_ZN40_INTERNAL_b047cb9a_4_k_cu_c10ef5d0_283384cuda3std3__48in_placeE - _ZN40_INTERNAL_b047cb9a_4_k_cu_c10ef5d0_283384cuda3std3__45__cpo6cbeginE)
_ZN40_INTERNAL_b047cb9a_4_k_cu_c10ef5d0_283384cuda3std3__45__cpo6cbeginE:
	.zero		1
	.type		_ZN40_INTERNAL_b047cb9a_4_k_cu_c10ef5d0_283384cuda3std3__48in_placeE,@object
	.size		_ZN40_INTERNAL_b047cb9a_4_k_cu_c10ef5d0_283384cuda3std3__48in_placeE,(_ZN40_INTERNAL_b047cb9a_4_k_cu_c10ef5d0_283384cuda3std6ranges3__45__cpo9iter_moveE - _ZN40_INTERNAL_b047cb9a_4_k_cu_c10ef5d0_283384cuda3std3__48in_placeE)
_ZN40_INTERNAL_b047cb9a_4_k_cu_c10ef5d0_283384cuda3std3__48in_placeE:
	.zero		1
	.type		_ZN40_INTERNAL_b047cb9a_4_k_cu_c10ef5d0_283384cuda3std6ranges3__45__cpo9iter_moveE,@object
	.size		_ZN40_INTERNAL_b047cb9a_4_k_cu_c10ef5d0_283384cuda3std6ranges3__45__cpo9iter_moveE,(_ZN40_INTERNAL_b047cb9a_4_k_cu_c10ef5d0_283384cuda3std3__45__cpo5beginE - _ZN40_INTERNAL_b047cb9a_4_k_cu_c10ef5d0_283384cuda3std6ranges3__45__cpo9iter_moveE)
_ZN40_INTERNAL_b047cb9a_4_k_cu_c10ef5d0_283384cuda3std6ranges3__45__cpo9iter_moveE:
	.zero		1
	.type		_ZN40_INTERNAL_b047cb9a_4_k_cu_c10ef5d0_283384cuda3std3__45__cpo5beginE,@object
	.size		_ZN40_INTERNAL_b047cb9a_4_k_cu_c10ef5d0_283384cuda3std3__45__cpo5beginE,(_ZN40_INTERNAL_b047cb9a_4_k_cu_c10ef5d0_283384cuda3std3__442_GLOBAL__N__b047cb9a_4_k_cu_c10ef5d0_283386ignoreE - _ZN40_INTERNAL_b047cb9a_4_k_cu_c10ef5d0_283384cuda3std3__45__cpo5beginE)
_ZN40_INTERNAL_b047cb9a_4_k_cu_c10ef5d0_283384cuda3std3__45__cpo5beginE:
	.zero		1
	.type		_ZN40_INTERNAL_b047cb9a_4_k_cu_c10ef5d0_283384cuda3std3__442_GLOBAL__N__b047cb9a_4_k_cu_c10ef5d0_283386ignoreE,@object
	.size		_ZN40_INTERNAL_b047cb9a_4_k_cu_c10ef5d0_283384cuda3std3__442_GLOBAL__N__b047cb9a_4_k_cu_c10ef5d0_283386ignoreE,(_ZN40_INTERNAL_b047cb9a_4_k_cu_c10ef5d0_283384cute7productE - _ZN40_INTERNAL_b047cb9a_4_k_cu_c10ef5d0_283384cuda3std3__442_GLOBAL__N__b047cb9a_4_k_cu_c10ef5d0_283386ignoreE)
_ZN40_INTERNAL_b047cb9a_4_k_cu_c10ef5d0_283384cuda3std3__442_GLOBAL__N__b047cb9a_4_k_cu_c10ef5d0_283386ignoreE:
	.zero		1
	.type		_ZN40_INTERNAL_b047cb9a_4_k_cu_c10ef5d0_283384cute7productE,@object
	.size		_ZN40_INTERNAL_b047cb9a_4_k_cu_c10ef5d0_283384cute7productE,(_ZN40_INTERNAL_b047cb9a_4_k_cu_c10ef5d0_283384cuda3std3__45__cpo3endE - _ZN40_INTERNAL_b047cb9a_4_k_cu_c10ef5d0_283384cute7productE)
_ZN40_INTERNAL_b047cb9a_4_k_cu_c10ef5d0_283384cute7productE:
	.zero		1
	.type		_ZN40_INTERNAL_b047cb9a_4_k_cu_c10ef5d0_283384cuda3std3__45__cpo3endE,@object
	.size		_ZN40_INTERNAL_b047cb9a_4_k_cu_c10ef5d0_283384cuda3std3__45__cpo3endE,(_ZN40_INTERNAL_b047cb9a_4_k_cu_c10ef5d0_283384cuda3std3__419piecewise_constructE - _ZN40_INTERNAL_b047cb9a_4_k_cu_c10ef5d0_283384cuda3std3__45__cpo3endE)
_ZN40_INTERNAL_b047cb9a_4_k_cu_c10ef5d0_283384cuda3std3__45__cpo3endE:
	.zero		1
	.type		_ZN40_INTERNAL_b047cb9a_4_k_cu_c10ef5d0_283384cuda3std3__419piecewise_constructE,@object
	.size		_ZN40_INTERNAL_b047cb9a_4_k_cu_c10ef5d0_283384cuda3std3__419piecewise_constructE,(_ZN40_INTERNAL_b047cb9a_4_k_cu_c10ef5d0_283384cuda3std3__45__cpo4cendE - _ZN40_INTERNAL_b047cb9a_4_k_cu_c10ef5d0_283384cuda3std3__419piecewise_constructE)
_ZN40_INTERNAL_b047cb9a_4_k_cu_c10ef5d0_283384cuda3std3__419piecewise_constructE:
	.zero		1
	.type		_ZN40_INTERNAL_b047cb9a_4_k_cu_c10ef5d0_283384cuda3std3__45__cpo4cendE,@object
	.size		_ZN40_INTERNAL_b047cb9a_4_k_cu_c10ef5d0_283384cuda3std3__45__cpo4cendE,(_ZN40_INTERNAL_b047cb9a_4_k_cu_c10ef5d0_283384cuda3std6ranges3__45__cpo4swapE - _ZN40_INTERNAL_b047cb9a_4_k_cu_c10ef5d0_283384cuda3std3__45__cpo4cendE)
_ZN40_INTERNAL_b047cb9a_4_k_cu_c10ef5d0_283384cuda3std3__45__cpo4cendE:
	.zero		1
	.type		_ZN40_INTERNAL_b047cb9a_4_k_cu_c10ef5d0_283384cuda3std6ranges3__45__cpo4swapE,@object
	.size		_ZN40_INTERNAL_b047cb9a_4_k_cu_c10ef5d0_283384cuda3std6ranges3__45__cpo4swapE,(.L_7 - _ZN40_INTERNAL_b047cb9a_4_k_cu_c10ef5d0_283384cuda3std6ranges3__45__cpo4swapE)
_ZN40_INTERNAL_b047cb9a_4_k_cu_c10ef5d0_283384cuda3std6ranges3__45__cpo4swapE:
	.zero		1
.L_7:


//--------------------- .nv.constant0._ZN7cutlass13device_kernelINS_4gemm6kernel13GemmUniversalIN4cute5tupleIJiiiiEEENS1_10collective13CollectiveMmaINS1_37MainloopSm90TmaGmmaWarpSpecializedFP8ILi22ENS5_IJNS4_1CILi1EEESB_SB_EEENS1_32KernelTmaWarpSpecializedPingpongEEENS5_IJNSA_ILi64EEENSA_ILi256EEENSA_ILi32EEEEEENS_12float_e4m3_tENS5_IJlSB_lEEESJ_SK_NS4_8TiledMMAINS4_8MMA_AtomIJNS4_4SM904GMMA31MMA_64x256x32_F32E4M3E4M3_SS_TNILNSO_7ScaleInE1ELSQ_1EEEEEENS4_6LayoutISC_NS5_IJNSA_ILi0EEESU_SU_EEEEENS5_IJNS4_10UnderscoreESX_SX_EEEEENS4_13SM90_TMA_LOADENS4_14ComposedLayoutINS4_7SwizzleILi1ELi4ELi3EEENS4_18smem_ptr_flag_bitsILi8EEENST_INS5_IJNSA_ILi8EEESH_EEENS5_IJSH_SB_EEEEEEEvNS4_8identityES10_S1A_vS1B_EENS_8epilogue10collective6detail29Sm90TmaWarpSpecializedAdapterINS1E_15DefaultEpilogueISJ_SK_SK_NS1D_6thread17LinearCombinationISJ_Li1EffLNS1I_9ScaleType4KindE0ELNS_15FloatRoundStyleE2ESJ_EENS1_15EpilogueDefaultEEEEEvvEEEEvNT_6ParamsE --------------------------
	.section	.nv.constant0._ZN7cutlass13device_kernelINS_4gemm6kernel13GemmUniversalIN4cute5tupleIJiiiiEEENS1_10collective13CollectiveMmaINS1_37MainloopSm90TmaGmmaWarpSpecializedFP8ILi22ENS5_IJNS4_1CILi1EEESB_SB_EEENS1_32KernelTmaWarpSpecializedPingpongEEENS5_IJNSA_ILi64EEENSA_ILi256EEENSA_ILi32EEEEEENS_12float_e4m3_tENS5_IJlSB_lEEESJ_SK_NS4_8TiledMMAINS4_8MMA_AtomIJNS4_4SM904GMMA31MMA_64x256x32_F32E4M3E4M3_SS_TNILNSO_7ScaleInE1ELSQ_1EEEEEENS4_6LayoutISC_NS5_IJNSA_ILi0EEESU_SU_EEEEENS5_IJNS4_10UnderscoreESX_SX_EEEEENS4_13SM90_TMA_LOADENS4_14ComposedLayoutINS4_7SwizzleILi1ELi4ELi3EEENS4_18smem_ptr_flag_bitsILi8EEENST_INS5_IJNSA_ILi8EEESH_EEENS5_IJSH_SB_EEEEEEEvNS4_8identityES10_S1A_vS1B_EENS_8epilogue10collective6detail29Sm90TmaWarpSpecializedAdapterINS1E_15DefaultEpilogueISJ_SK_SK_NS1D_6thread17LinearCombinationISJ_Li1EffLNS1I_9ScaleType4KindE0ELNS_15FloatRoundStyleE2ESJ_EENS1_15EpilogueDefaultEEEEEvvEEEEvNT_6ParamsE,"a",@progbits
	.sectionflags	@""
	.align	4
.nv.constant0._ZN7cutlass13device_kernelINS_4gemm6kernel13GemmUniversalIN4cute5tupleIJiiiiEEENS1_10collective13CollectiveMmaINS1_37MainloopSm90TmaGmmaWarpSpecializedFP8ILi22ENS5_IJNS4_1CILi1EEESB_SB_EEENS1_32KernelTmaWarpSpecializedPingpongEEENS5_IJNSA_ILi64EEENSA_ILi256EEENSA_ILi32EEEEEENS_12float_e4m3_tENS5_IJlSB_lEEESJ_SK_NS4_8TiledMMAINS4_8MMA_AtomIJNS4_4SM904GMMA31MMA_64x256x32_F32E4M3E4M3_SS_TNILNSO_7ScaleInE1ELSQ_1EEEEEENS4_6LayoutISC_NS5_IJNSA_ILi0EEESU_SU_EEEEENS5_IJNS4_10UnderscoreESX_SX_EEEEENS4_13SM90_TMA_LOADENS4_14ComposedLayoutINS4_7SwizzleILi1ELi4ELi3EEENS4_18smem_ptr_flag_bitsILi8EEENST_INS5_IJNSA_ILi8EEESH_EEENS5_IJSH_SB_EEEEEEEvNS4_8identityES10_S1A_vS1B_EENS_8epilogue10collective6detail29Sm90TmaWarpSpecializedAdapterINS1E_15DefaultEpilogueISJ_SK_SK_NS1D_6thread17LinearCombinationISJ_Li1EffLNS1I_9ScaleType4KindE0ELNS_15FloatRoundStyleE2ESJ_EENS1_15EpilogueDefaultEEEEEvvEEEEvNT_6ParamsE:
	.zero		1664


//--------------------- SYMBOLS --------------------------

	.type		.nv.reservedSmem.offset0,@object
	.size		.nv.reservedSmem.offset0,0x4
